def attn_fwd(
    Q,
    K,
    V,
    Out,
    Lse,
    sm_scale,
    stride_qz,
    stride_qh,
    stride_qm,
    stride_qk,
    stride_kz,
    stride_kh,
    stride_kn,
    stride_kk,
    stride_vz,
    stride_vh,
    stride_vn,
    stride_vk,
    stride_oz,
    stride_oh,
    stride_om,
    stride_ok,
    seqlen_q,
    seqlen_k,
    BLOCK_M: tl.constexpr,
    BLOCK_N: tl.constexpr,
    HEAD_DIM: tl.constexpr,
    CAUSAL: tl.constexpr,
):
    start_m = tl.program_id(0)
    off_hz = tl.program_id(1)
    q_off = off_hz * stride_qh
    k_off = off_hz * stride_kh
    v_off = off_hz * stride_vh
    offs_m = start_m * BLOCK_M + tl.arange(0, BLOCK_M)
    offs_d = tl.arange(0, HEAD_DIM)
    offs_n = tl.arange(0, BLOCK_N)
    q_ptrs = Q + q_off + offs_m[:, None] * stride_qm + offs_d[None, :] * stride_qk
    k_ptrs = K + k_off + offs_d[:, None] * stride_kk + offs_n[None, :] * stride_kn
    v_ptrs = V + v_off + offs_n[:, None] * stride_vn + offs_d[None, :] * stride_vk
    m_i = tl.full([BLOCK_M], float("-inf"), dtype=tl.float32)
    l_i = tl.zeros([BLOCK_M], dtype=tl.float32) + 1.0
    acc = tl.zeros([BLOCK_M, HEAD_DIM], dtype=tl.float32)
    q = tl.load(q_ptrs)
    acc, l_i, m_i = _attn_fwd_inner(
        acc,
        l_i,
        m_i,
        q,
        k_ptrs,
        v_ptrs,
        sm_scale,
        stride_kn,
        stride_vn,
        start_m,
        seqlen_k,
        BLOCK_M,
        BLOCK_N,
        HEAD_DIM,
        CAUSAL,
    )
    acc = acc / l_i[:, None]
    lse = m_i + tl.math.log2(l_i) / 1.4426950408889634
    o_ptrs = (
        Out
        + off_hz * stride_oh
        + offs_m[:, None] * stride_om
        + offs_d[None, :] * stride_ok
    )
    tl.store(o_ptrs, acc.to(Out.dtype.element_ty))
    tl.store(Lse + off_hz * seqlen_q + offs_m, lse)

# config = {"BLOCK_M": 32, "BLOCK_N": 64, "HEAD_DIM": 64, "arch": "sm_90", "causal": false, "dtype": "fp16", "num_stages": 2, "num_warps": 8}
# arch = sm_90


// ===== COMPILED SASS (sm_90a) =====

	.target	sm_90a

	.elftype	@"ET_EXEC"


//--------------------- .note.nv.tkinfo           --------------------------
	.section	.note.nv.tkinfo,"",@"SHT_NOTE"
	.sectionflags	@"SHF_NOTE_NV_TKINFO"
	.tkinfo
        /*0018*/ 	.word	0x00000002
        /*0030*/ 	.string	""
        /*0030*/ 	.string	"ptxas"
        /*0030*/ 	.string	"Cuda compilation tools, release 13.0, V13.0.88"
        /*0030*/ 	.string	"Build cuda_13.0.r13.0/compiler.36424714_0"
        /*0030*/ 	.string	"-v  -suppress-debug-info  -lineinfo  -arch sm_90a "



//--------------------- .note.nv.cuinfo           --------------------------
	.section	.note.nv.cuinfo,"",@"SHT_NOTE"
	.sectionflags	@"SHF_NOTE_NV_CUINFO"
        /*0018*/ 	.short	0x0002
        /*001a*/ 	.short	0x005a
        /*001c*/ 	.short	0x0082
	.zero		2


//--------------------- .nv.info                  --------------------------
	.section	.nv.info,"",@"SHT_CUDA_INFO"
	.align	4


	//----- nvinfo : EIATTR_REGCOUNT
	.align		4
        /*0000*/ 	.byte	0x04, 0x2f
        /*0002*/ 	.short	(.L_2 - .L_1)
	.align		4
.L_1:
        /*0004*/ 	.word	index@(attn_fwd)
        /*0008*/ 	.word	0x00000080


	//----- nvinfo : EIATTR_FRAME_SIZE
	.align		4
.L_2:
        /*000c*/ 	.byte	0x04, 0x11
        /*000e*/ 	.short	(.L_4 - .L_3)
	.align		4
.L_3:
        /*0010*/ 	.word	index@(attn_fwd)
        /*0014*/ 	.word	0x00000000


	//----- nvinfo : EIATTR_MIN_STACK_SIZE
	.align		4
.L_4:
        /*0018*/ 	.byte	0x04, 0x12
        /*001a*/ 	.short	(.L_6 - .L_5)
	.align		4
.L_5:
        /*001c*/ 	.word	index@(attn_fwd)
        /*0020*/ 	.word	0x00000000
.L_6:


//--------------------- .nv.compat                --------------------------
	.section	.nv.compat,"",@"SHT_CUDA_COMPAT_INFO"
	.align	4
        /*0000*/ 	.byte	0x02, 0x09, 0x01, 0x00, 0x02, 0x02, 0x01, 0x00, 0x02, 0x05, 0x05, 0x00, 0x03, 0x07, 0x01, 0x01
        /*0010*/ 	.byte	0x02, 0x03, 0x00, 0x00, 0x02, 0x06, 0x01, 0x00, 0x04, 0x0b, 0x08, 0x00, 0x00, 0x00, 0x00, 0x00
        /*0020*/ 	.byte	0x00, 0x00, 0x00, 0x00


//--------------------- .nv.info.attn_fwd         --------------------------
	.section	.nv.info.attn_fwd,"",@"SHT_CUDA_INFO"
	.sectionflags	@""
	.align	4


	//----- nvinfo : EIATTR_CUDA_API_VERSION
	.align		4
        /*0000*/ 	.byte	0x04, 0x37
        /*0002*/ 	.short	(.L_8 - .L_7)
.L_7:
        /*0004*/ 	.word	0x00000082


	//----- nvinfo : EIATTR_KPARAM_INFO
	.align		4
.L_8:
        /*0008*/ 	.byte	0x04, 0x17
        /*000a*/ 	.short	(.L_10 - .L_9)
.L_9:
        /*000c*/ 	.word	0x00000000
        /*0010*/ 	.short	0x0019
        /*0012*/ 	.short	0x0080
        /*0014*/ 	.byte	0x00, 0xf4, 0x21, 0x00


	//----- nvinfo : EIATTR_KPARAM_INFO
	.align		4
.L_10:
        /*0018*/ 	.byte	0x04, 0x17
        /*001a*/ 	.short	(.L_12 - .L_11)
.L_11:
        /*001c*/ 	.word	0x00000000
        /*0020*/ 	.short	0x0018
        /*0022*/ 	.short	0x0078
        /*0024*/ 	.byte	0x00, 0xf4, 0x21, 0x00


	//----- nvinfo : EIATTR_KPARAM_INFO
	.align		4
.L_12:
        /*0028*/ 	.byte	0x04, 0x17
        /*002a*/ 	.short	(.L_14 - .L_13)
.L_13:
        /*002c*/ 	.word	0x00000000
        /*0030*/ 	.short	0x0017
        /*0032*/ 	.short	0x0070
        /*0034*/ 	.byte	0x00, 0xf0, 0x11, 0x00


	//----- nvinfo : EIATTR_KPARAM_INFO
	.align		4
.L_14:
        /*0038*/ 	.byte	0x04, 0x17
        /*003a*/ 	.short	(.L_16 - .L_15)
.L_15:
        /*003c*/ 	.word	0x00000000
        /*0040*/ 	.short	0x0016
        /*0042*/ 	.short	0x006c
        /*0044*/ 	.byte	0x00, 0xf0, 0x11, 0x00


	//----- nvinfo : EIATTR_KPARAM_INFO
	.align		4
.L_16:
        /*0048*/ 	.byte	0x04, 0x17
        /*004a*/ 	.short	(.L_18 - .L_17)
.L_17:
        /*004c*/ 	.word	0x00000000
        /*0050*/ 	.short	0x0015
        /*0052*/ 	.short	0x0068
        /*0054*/ 	.byte	0x00, 0xf0, 0x11, 0x00


	//----- nvinfo : EIATTR_KPARAM_INFO
	.align		4
.L_18:
        /*0058*/ 	.byte	0x04, 0x17
        /*005a*/ 	.short	(.L_20 - .L_19)
.L_19:
        /*005c*/ 	.word	0x00000000
        /*0060*/ 	.short	0x0014
        /*0062*/ 	.short	0x0064
        /*0064*/ 	.byte	0x00, 0xf0, 0x11, 0x00


	//----- nvinfo : EIATTR_KPARAM_INFO
	.align		4
.L_20:
        /*0068*/ 	.byte	0x04, 0x17
        /*006a*/ 	.short	(.L_22 - .L_21)
.L_21:
        /*006c*/ 	.word	0x00000000
        /*0070*/ 	.short	0x0013
        /*0072*/ 	.short	0x0060
        /*0074*/ 	.byte	0x00, 0xf0, 0x11, 0x00


	//----- nvinfo : EIATTR_KPARAM_INFO
	.align		4
.L_22:
        /*0078*/ 	.byte	0x04, 0x17
        /*007a*/ 	.short	(.L_24 - .L_23)
.L_23:
        /*007c*/ 	.word	0x00000000
        /*0080*/ 	.short	0x0012
        /*0082*/ 	.short	0x005c
        /*0084*/ 	.byte	0x00, 0xf0, 0x11, 0x00


	//----- nvinfo : EIATTR_KPARAM_INFO
	.align		4
.L_24:
        /*0088*/ 	.byte	0x04, 0x17
        /*008a*/ 	.short	(.L_26 - .L_25)
.L_25:
        /*008c*/ 	.word	0x00000000
        /*0090*/ 	.short	0x0011
        /*0092*/ 	.short	0x0058
        /*0094*/ 	.byte	0x00, 0xf0, 0x11, 0x00


	//----- nvinfo : EIATTR_KPARAM_INFO
	.align		4
.L_26:
        /*0098*/ 	.byte	0x04, 0x17
        /*009a*/ 	.short	(.L_28 - .L_27)
.L_27:
        /*009c*/ 	.word	0x00000000
        /*00a0*/ 	.short	0x0010
        /*00a2*/ 	.short	0x0054
        /*00a4*/ 	.byte	0x00, 0xf0, 0x11, 0x00


	//----- nvinfo : EIATTR_KPARAM_INFO
	.align		4
.L_28:
        /*00a8*/ 	.byte	0x04, 0x17
        /*00aa*/ 	.short	(.L_30 - .L_29)
.L_29:
        /*00ac*/ 	.word	0x00000000
        /*00b0*/ 	.short	0x000f
        /*00b2*/ 	.short	0x0050
        /*00b4*/ 	.byte	0x00, 0xf0, 0x11, 0x00


	//----- nvinfo : EIATTR_KPARAM_INFO
	.align		4
.L_30:
        /*00b8*/ 	.byte	0x04, 0x17
        /*00ba*/ 	.short	(.L_32 - .L_31)
.L_31:
        /*00bc*/ 	.word	0x00000000
        /*00c0*/ 	.short	0x000e
        /*00c2*/ 	.short	0x004c
        /*00c4*/ 	.byte	0x00, 0xf0, 0x11, 0x00


	//----- nvinfo : EIATTR_KPARAM_INFO
	.align		4
.L_32:
        /*00c8*/ 	.byte	0x04, 0x17
        /*00ca*/ 	.short	(.L_34 - .L_33)
.L_33:
        /*00cc*/ 	.word	0x00000000
        /*00d0*/ 	.short	0x000d
        /*00d2*/ 	.short	0x0048
        /*00d4*/ 	.byte	0x00, 0xf0, 0x11, 0x00


	//----- nvinfo : EIATTR_KPARAM_INFO
	.align		4
.L_34:
        /*00d8*/ 	.byte	0x04, 0x17
        /*00da*/ 	.short	(.L_36 - .L_35)
.L_35:
        /*00dc*/ 	.word	0x00000000
        /*00e0*/ 	.short	0x000c
        /*00e2*/ 	.short	0x0044
        /*00e4*/ 	.byte	0x00, 0xf0, 0x11, 0x00


	//----- nvinfo : EIATTR_KPARAM_INFO
	.align		4
.L_36:
        /*00e8*/ 	.byte	0x04, 0x17
        /*00ea*/ 	.short	(.L_38 - .L_37)
.L_37:
        /*00ec*/ 	.word	0x00000000
        /*00f0*/ 	.short	0x000b
        /*00f2*/ 	.short	0x0040
        /*00f4*/ 	.byte	0x00, 0xf0, 0x11, 0x00


	//----- nvinfo : EIATTR_KPARAM_INFO
	.align		4
.L_38:
        /*00f8*/ 	.byte	0x04, 0x17
        /*00fa*/ 	.short	(.L_40 - .L_39)
.L_39:
        /*00fc*/ 	.word	0x00000000
        /*0100*/ 	.short	0x000a
        /*0102*/ 	.short	0x003c
        /*0104*/ 	.byte	0x00, 0xf0, 0x11, 0x00


	//----- nvinfo : EIATTR_KPARAM_INFO
	.align		4
.L_40:
        /*0108*/ 	.byte	0x04, 0x17
        /*010a*/ 	.short	(.L_42 - .L_41)
.L_41:
        /*010c*/ 	.word	0x00000000
        /*0110*/ 	.short	0x0009
        /*0112*/ 	.short	0x0038
        /*0114*/ 	.byte	0x00, 0xf0, 0x11, 0x00


	//----- nvinfo : EIATTR_KPARAM_INFO
	.align		4
.L_42:
        /*0118*/ 	.byte	0x04, 0x17
        /*011a*/ 	.short	(.L_44 - .L_43)
.L_43:
        /*011c*/ 	.word	0x00000000
        /*0120*/ 	.short	0x0008
        /*0122*/ 	.short	0x0034
        /*0124*/ 	.byte	0x00, 0xf0, 0x11, 0x00


	//----- nvinfo : EIATTR_KPARAM_INFO
	.align		4
.L_44:
        /*0128*/ 	.byte	0x04, 0x17
        /*012a*/ 	.short	(.L_46 - .L_45)
.L_45:
        /*012c*/ 	.word	0x00000000
        /*0130*/ 	.short	0x0007
        /*0132*/ 	.short	0x0030
        /*0134*/ 	.byte	0x00, 0xf0, 0x11, 0x00


	//----- nvinfo : EIATTR_KPARAM_INFO
	.align		4
.L_46:
        /*0138*/ 	.byte	0x04, 0x17
        /*013a*/ 	.short	(.L_48 - .L_47)
.L_47:
        /*013c*/ 	.word	0x00000000
        /*0140*/ 	.short	0x0006
        /*0142*/ 	.short	0x002c
        /*0144*/ 	.byte	0x00, 0xf0, 0x11, 0x00


	//----- nvinfo : EIATTR_KPARAM_INFO
	.align		4
.L_48:
        /*0148*/ 	.byte	0x04, 0x17
        /*014a*/ 	.short	(.L_50 - .L_49)
.L_49:
        /*014c*/ 	.word	0x00000000
        /*0150*/ 	.short	0x0005
        /*0152*/ 	.short	0x0028
        /*0154*/ 	.byte	0x00, 0xf0, 0x11, 0x00


	//----- nvinfo : EIATTR_KPARAM_INFO
	.align		4
.L_50:
        /*0158*/ 	.byte	0x04, 0x17
        /*015a*/ 	.short	(.L_52 - .L_51)
.L_51:
        /*015c*/ 	.word	0x00000000
        /*0160*/ 	.short	0x0004
        /*0162*/ 	.short	0x0020
        /*0164*/ 	.byte	0x00, 0xf4, 0x21, 0x00


	//----- nvinfo : EIATTR_KPARAM_INFO
	.align		4
.L_52:
        /*0168*/ 	.byte	0x04, 0x17
        /*016a*/ 	.short	(.L_54 - .L_53)
.L_53:
        /*016c*/ 	.word	0x00000000
        /*0170*/ 	.short	0x0003
        /*0172*/ 	.short	0x0018
        /*0174*/ 	.byte	0x00, 0xf4, 0x21, 0x00


	//----- nvinfo : EIATTR_KPARAM_INFO
	.align		4
.L_54:
        /*0178*/ 	.byte	0x04, 0x17
        /*017a*/ 	.short	(.L_56 - .L_55)
.L_55:
        /*017c*/ 	.word	0x00000000
        /*0180*/ 	.short	0x0002
        /*0182*/ 	.short	0x0010
        /*0184*/ 	.byte	0x00, 0xf4, 0x21, 0x00


	//----- nvinfo : EIATTR_KPARAM_INFO
	.align		4
.L_56:
        /*0188*/ 	.byte	0x04, 0x17
        /*018a*/ 	.short	(.L_58 - .L_57)
.L_57:
        /*018c*/ 	.word	0x00000000
        /*0190*/ 	.short	0x0001
        /*0192*/ 	.short	0x0008
        /*0194*/ 	.byte	0x00, 0xf4, 0x21, 0x00


	//----- nvinfo : EIATTR_KPARAM_INFO
	.align		4
.L_58:
        /*0198*/ 	.byte	0x04, 0x17
        /*019a*/ 	.short	(.L_60 - .L_59)
.L_59:
        /*019c*/ 	.word	0x00000000
        /*01a0*/ 	.short	0x0000
        /*01a2*/ 	.short	0x0000
        /*01a4*/ 	.byte	0x00, 0xf4, 0x21, 0x00


	//----- nvinfo : EIATTR_SPARSE_MMA_MASK
	.align		4
.L_60:
        /*01a8*/ 	.byte	0x03, 0x50
        /*01aa*/ 	.short	0x0000


	//----- nvinfo : EIATTR_MAXREG_COUNT
	.align		4
        /*01ac*/ 	.byte	0x03, 0x1b
        /*01ae*/ 	.short	0x00ff


	//----- nvinfo : EIATTR_NUM_BARRIERS
	.align		4
        /*01b0*/ 	.byte	0x02, 0x4c
        /*01b2*/ 	.byte	0x01
	.zero		1


	//----- nvinfo : EIATTR_MERCURY_ISA_VERSION
	.align		4
        /*01b4*/ 	.byte	0x03, 0x5f
        /*01b6*/ 	.short	0x0101


	//----- nvinfo : EIATTR_COOP_GROUP_MASK_REGIDS
	.align		4
        /*01b8*/ 	.byte	0x04, 0x29
        /*01ba*/ 	.short	(.L_62 - .L_61)


	//   ....[0]....
.L_61:
        /*01bc*/ 	.word	0xffffffff


	//   ....[1]....
        /*01c0*/ 	.word	0xffffffff


	//   ....[2]....
        /*01c4*/ 	.word	0xffffffff


	//   ....[3]....
        /*01c8*/ 	.word	0xffffffff


	//   ....[4]....
        /*01cc*/ 	.word	0xffffffff


	//   ....[5]....
        /*01d0*/ 	.word	0xffffffff


	//   ....[6]....
        /*01d4*/ 	.word	0xffffffff


	//   ....[7]....
        /*01d8*/ 	.word	0xffffffff


	//   ....[8]....
        /*01dc*/ 	.word	0xffffffff


	//   ....[9]....
        /*01e0*/ 	.word	0xffffffff


	//   ....[10]....
        /*01e4*/ 	.word	0xffffffff


	//   ....[11]....
        /*01e8*/ 	.word	0xffffffff


	//   ....[12]....
        /*01ec*/ 	.word	0xffffffff


	//   ....[13]....
        /*01f0*/ 	.word	0xffffffff


	//   ....[14]....
        /*01f4*/ 	.word	0xffffffff


	//   ....[15]....
        /*01f8*/ 	.word	0xffffffff


	//   ....[16]....
        /*01fc*/ 	.word	0xffffffff


	//   ....[17]....
        /*0200*/ 	.word	0xffffffff


	//   ....[18]....
        /*0204*/ 	.word	0xffffffff


	//   ....[19]....
        /*0208*/ 	.word	0xffffffff


	//   ....[20]....
        /*020c*/ 	.word	0xffffffff


	//   ....[21]....
        /*0210*/ 	.word	0xffffffff


	//----- nvinfo : EIATTR_COOP_GROUP_INSTR_OFFSETS
	.align		4
.L_62:
        /*0214*/ 	.byte	0x04, 0x28
        /*0216*/ 	.short	(.L_64 - .L_63)


	//   ....[0]....
.L_63:
        /*0218*/ 	.word	0x00001510


	//   ....[1]....
        /*021c*/ 	.word	0x00001520


	//   ....[2]....
        /*0220*/ 	.word	0x00001530


	//   ....[3]....
        /*0224*/ 	.word	0x00001540


	//   ....[4]....
        /*0228*/ 	.word	0x00001590


	//   ....[5]....
        /*022c*/ 	.word	0x000015a0


	//   ....[6]....
        /*0230*/ 	.word	0x000015b0


	//   ....[7]....
        /*0234*/ 	.word	0x000015c0


	//   ....[8]....
        /*0238*/ 	.word	0x00001670


	//   ....[9]....
        /*023c*/ 	.word	0x00001690


	//   ....[10]....
        /*0240*/ 	.word	0x000016b0


	//   ....[11]....
        /*0244*/ 	.word	0x00001920


	//   ....[12]....
        /*0248*/ 	.word	0x00001930


	//   ....[13]....
        /*024c*/ 	.word	0x00001950


	//   ....[14]....
        /*0250*/ 	.word	0x00001960


	//   ....[15]....
        /*0254*/ 	.word	0x000019c0


	//   ....[16]....
        /*0258*/ 	.word	0x000019d0


	//   ....[17]....
        /*025c*/ 	.word	0x000019e0


	//   ....[18]....
        /*0260*/ 	.word	0x000019f0


	//   ....[19]....
        /*0264*/ 	.word	0x00001aa0


	//   ....[20]....
        /*0268*/ 	.word	0x00001ac0


	//   ....[21]....
        /*026c*/ 	.word	0x00001ae0


	//----- nvinfo : EIATTR_EXIT_INSTR_OFFSETS
	.align		4
.L_64:
        /*0270*/ 	.byte	0x04, 0x1c
        /*0272*/ 	.short	(.L_66 - .L_65)


	//   ....[0]....
.L_65:
        /*0274*/ 	.word	0x000033b0


	//   ....[1]....
        /*0278*/ 	.word	0x000033e0


	//----- nvinfo : EIATTR_REQNTID
	.align		4
.L_66:
        /*027c*/ 	.byte	0x04, 0x10
        /*027e*/ 	.short	(.L_68 - .L_67)
.L_67:
        /*0280*/ 	.word	0x00000100
        /*0284*/ 	.word	0x00000001
        /*0288*/ 	.word	0x00000001


	//----- nvinfo : EIATTR_CBANK_PARAM_SIZE
	.align		4
.L_68:
        /*028c*/ 	.byte	0x03, 0x19
        /*028e*/ 	.short	0x0088


	//----- nvinfo : EIATTR_PARAM_CBANK
	.align		4
        /*0290*/ 	.byte	0x04, 0x0a
        /*0292*/ 	.short	(.L_70 - .L_69)
	.align		4
.L_69:
        /*0294*/ 	.word	index@(.nv.constant0.attn_fwd)
        /*0298*/ 	.short	0x0210
        /*029a*/ 	.short	0x0088


	//----- nvinfo : EIATTR_SW_WAR
	.align		4
.L_70:
        /*029c*/ 	.byte	0x04, 0x36
        /*029e*/ 	.short	(.L_72 - .L_71)
.L_71:
        /*02a0*/ 	.word	0x00000008
.L_72:


//--------------------- .nv.callgraph             --------------------------
	.section	.nv.callgraph,"",@"SHT_CUDA_CALLGRAPH"
	.align	4
	.sectionentsize	8
	.align		4
        /*0000*/ 	.word	0x00000000
	.align		4
        /*0004*/ 	.word	0xffffffff
	.align		4
        /*0008*/ 	.word	0x00000000
	.align		4
        /*000c*/ 	.word	0xfffffffe
	.align		4
        /*0010*/ 	.word	0x00000000
	.align		4
        /*0014*/ 	.word	0xfffffffd
	.align		4
        /*0018*/ 	.word	0x00000000
	.align		4
        /*001c*/ 	.word	0xfffffffc


//--------------------- .nv.constant4             --------------------------
	.section	.nv.constant4,"a",@progbits
	.align	8
	.align		8
.nv.constant4:
        /*0000*/ 	.dword	_$_str


//--------------------- .text.attn_fwd            --------------------------
	.section	.text.attn_fwd,"ax",@progbits
	.align	128
        .global         attn_fwd
        .type           attn_fwd,@function
        .size           attn_fwd,(.L_x_3 - attn_fwd)
        .other          attn_fwd,@"STO_CUDA_ENTRY STV_DEFAULT"
attn_fwd:
.text.attn_fwd:
[----:B------:R-:W-:Y:S01]  /*0000*/  LDC R1, c[0x0][0x28] ;  /* 0x00000a00ff017b82 */ /* 0x000fe20000000800 */
[----:B------:R-:W0:Y:S07]  /*0010*/  S2R R38, SR_TID.X ;  /* 0x0000000000267919 */ /* 0x000e2e0000002100 */
[----:B------:R-:W1:Y:S01]  /*0020*/  S2UR UR7, SR_CTAID.Y ;  /* 0x00000000000779c3 */ /* 0x000e620000002600 */
[----:B------:R-:W-:Y:S01]  /*0030*/  ULDC.64 UR4, c[0x0][0x240] ;  /* 0x0000900000047ab9 */ /* 0x000fe20000000a00 */
[----:B------:R-:W-:Y:S01]  /*0040*/  ULDC.64 UR10, c[0x0][0x208] ;  /* 0x00008200000a7ab9 */ /* 0x000fe20000000a00 */
[----:B------:R-:W2:Y:S05]  /*0050*/  S2R R3, SR_CTAID.X ;  /* 0x0000000000037919 */ /* 0x000eaa0000002500 */
[----:B------:R-:W3:Y:S08]  /*0060*/  LDC R14, c[0x0][0x248] ;  /* 0x00009200ff0e7b82 */ /* 0x000ef00000000800 */
[----:B------:R-:W4:Y:S01]  /*0070*/  LDC.64 R18, c[0x0][0x210] ;  /* 0x00008400ff127b82 */ /* 0x000f220000000a00 */
[----:B-1----:R-:W-:-:S04]  /*0080*/  UIMAD UR4, UR7, UR4, URZ ;  /* 0x00000004070472a4 */ /* 0x002fc8000f8e023f */
[----:B------:R-:W-:Y:S01]  /*0090*/  USHF.L.U32 UR6, UR4, 0x1, URZ ;  /* 0x0000000104067899 */ /* 0x000fe2000800063f */
[----:B0-----:R-:W-:Y:S02]  /*00a0*/  LOP3.LUT R16, R38, 0x1f, RZ, 0xc0, !PT ;  /* 0x0000001f26107812 */ /* 0x001fe400078ec0ff */
[----:B------:R-:W-:-:S03]  /*00b0*/  SHF.R.U32.HI R4, RZ, 0x5, R38 ;  /* 0x00000005ff047819 */ /* 0x000fc60000011626 */
[----:B--2---:R-:W-:Y:S01]  /*00c0*/  IMAD R0, R3, 0x20, R16 ;  /* 0x0000002003007824 */ /* 0x004fe200078e0210 */
[----:B------:R-:W-:-:S03]  /*00d0*/  SGXT.U32 R4, R4, 0x3 ;  /* 0x000000030404781a */ /* 0x000fc60000000000 */
[----:B------:R-:W-:Y:S01]  /*00e0*/  IMAD R2, R0, UR5, RZ ;  /* 0x0000000500027c24 */ /* 0x000fe2000f8e02ff */
[----:B------:R-:W-:Y:S01]  /*00f0*/  UIMAD.WIDE UR4, UR4, 0x2, URZ ;  /* 0x00000002040478a5 */ /* 0x000fe2000f8e023f */
[----:B---3--:R-:W-:Y:S02]  /*0100*/  IMAD R5, R4, R14, RZ ;  /* 0x0000000e04057224 */ /* 0x008fe400078e02ff */
[C---:B------:R-:W-:Y:S02]  /*0110*/  IMAD.SHL.U32 R3, R2.reuse, 0x2, RZ ;  /* 0x0000000202037824 */ /* 0x040fe400078e00ff */
[----:B------:R-:W-:Y:S01]  /*0120*/  IMAD.HI R2, R2, 0x2, RZ ;  /* 0x0000000202027827 */ /* 0x000fe200078e02ff */
[----:B------:R-:W-:Y:S02]  /*0130*/  LEA R7, R14, R5, 0x3 ;  /* 0x000000050e077211 */ /* 0x000fe400078e18ff */
[----:B----4-:R-:W-:-:S03]  /*0140*/  IADD3 R18, P0, P1, R3, UR6, R18 ;  /* 0x0000000603127c10 */ /* 0x010fc6000f91e012 */
[----:B------:R-:W-:Y:S01]  /*0150*/  IMAD R8, R14, 0x8, R7 ;  /* 0x000000080e087824 */ /* 0x000fe200078e0207 */
[----:B------:R-:W-:Y:S02]  /*0160*/  IADD3.X R20, R2, UR5, R19, P0, P1 ;  /* 0x0000000502147c10 */ /* 0x000fe400087e2413 */
[-C--:B------:R-:W-:Y:S01]  /*0170*/  LEA R2, P0, R5, R18.reuse, 0x1 ;  /* 0x0000001205027211 */ /* 0x080fe200078008ff */
[----:B------:R-:W-:Y:S01]  /*0180*/  IMAD R9, R14, 0x8, R8 ;  /* 0x000000080e097824 */ /* 0x000fe200078e0208 */
[----:B------:R-:W-:Y:S02]  /*0190*/  LEA R4, P1, R7, R18, 0x1 ;  /* 0x0000001207047211 */ /* 0x000fe400078208ff */
[----:B------:R-:W-:Y:S02]  /*01a0*/  LEA.HI.X.SX32 R3, R5, R20, 0x1, P0 ;  /* 0x0000001405037211 */ /* 0x000fe400000f0eff */
[----:B------:R-:W-:Y:S02]  /*01b0*/  LEA R6, P0, R8, R18, 0x1 ;  /* 0x0000001208067211 */ /* 0x000fe400078008ff */
[----:B------:R-:W-:Y:S01]  /*01c0*/  LEA R11, R14, R9, 0x3 ;  /* 0x000000090e0b7211 */ /* 0x000fe200078e18ff */
[----:B------:R0:W2:Y:S01]  /*01d0*/  LDG.E.U16 R17, desc[UR10][R2.64] ;  /* 0x0000000a02117981 */ /* 0x0000a2000c1e1500 */
[----:B------:R-:W-:-:S02]  /*01e0*/  LEA.HI.X.SX32 R5, R7, R20, 0x1, P1 ;  /* 0x0000001407057211 */ /* 0x000fc400008f0eff */
[----:B------:R-:W-:Y:S02]  /*01f0*/  LEA.HI.X.SX32 R7, R8, R20, 0x1, P0 ;  /* 0x0000001408077211 */ /* 0x000fe400000f0eff */
[C---:B------:R-:W-:Y:S01]  /*0200*/  LEA R8, P0, R9.reuse, R18, 0x1 ;  /* 0x0000001209087211 */ /* 0x040fe200078008ff */
[C---:B------:R-:W-:Y:S01]  /*0210*/  IMAD R13, R14.reuse, 0x8, R11 ;  /* 0x000000080e0d7824 */ /* 0x040fe200078e020b */
[----:B------:R1:W3:Y:S02]  /*0220*/  LDG.E.U16 R19, desc[UR10][R4.64] ;  /* 0x0000000a04137981 */ /* 0x0002e4000c1e1500 */
[----:B------:R-:W-:Y:S01]  /*0230*/  LEA.HI.X.SX32 R9, R9, R20, 0x1, P0 ;  /* 0x0000001409097211 */ /* 0x000fe200000f0eff */
[----:B------:R-:W-:Y:S01]  /*0240*/  IMAD R15, R14, 0x8, R13 ;  /* 0x000000080e0f7824 */ /* 0x000fe200078e020d */
[C---:B------:R-:W-:Y:S01]  /*0250*/  LEA R10, P0, R11.reuse, R18, 0x1 ;  /* 0x000000120b0a7211 */ /* 0x040fe200078008ff */
[----:B------:R4:W5:Y:S01]  /*0260*/  LDG.E.U16 R21, desc[UR10][R6.64] ;  /* 0x0000000a06157981 */ /* 0x000962000c1e1500 */
[----:B0-----:R-:W0:Y:S02]  /*0270*/  LDC R3, c[0x0][0x280] ;  /* 0x0000a000ff037b82 */ /* 0x001e240000000800 */
[----:B------:R-:W-:Y:S01]  /*0280*/  LEA.HI.X.SX32 R11, R11, R20, 0x1, P0 ;  /* 0x000000140b0b7211 */ /* 0x000fe200000f0eff */
[----:B------:R-:W5:Y:S01]  /*0290*/  LDG.E.U16 R9, desc[UR10][R8.64] ;  /* 0x0000000a08097981 */ /* 0x000f62000c1e1500 */
[----:B------:R-:W-:-:S02]  /*02a0*/  LEA R12, P0, R13, R18, 0x1 ;  /* 0x000000120d0c7211 */ /* 0x000fc400078008ff */
[----:B------:R-:W-:Y:S02]  /*02b0*/  LEA R2, R14, R15, 0x3 ;  /* 0x0000000f0e027211 */ /* 0x000fe400078e18ff */
[----:B------:R-:W-:Y:S01]  /*02c0*/  LEA R14, P1, R15, R18, 0x1 ;  /* 0x000000120f0e7211 */ /* 0x000fe200078208ff */
[----:B------:R-:W5:Y:S01]  /*02d0*/  LDG.E.U16 R11, desc[UR10][R10.64] ;  /* 0x0000000a0a0b7981 */ /* 0x000f62000c1e1500 */
[----:B------:R-:W-:Y:S02]  /*02e0*/  LEA.HI.X.SX32 R13, R13, R20, 0x1, P0 ;  /* 0x000000140d0d7211 */ /* 0x000fe400000f0eff */
[C---:B-1----:R-:W-:Y:S02]  /*02f0*/  LEA R4, P0, R2.reuse, R18, 0x1 ;  /* 0x0000001202047211 */ /* 0x042fe400078008ff */
[-C--:B------:R-:W-:Y:S02]  /*0300*/  LEA.HI.X.SX32 R15, R15, R20.reuse, 0x1, P1 ;  /* 0x000000140f0f7211 */ /* 0x080fe400008f0eff */
[----:B------:R-:W-:Y:S01]  /*0310*/  LEA.HI.X.SX32 R5, R2, R20, 0x1, P0 ;  /* 0x0000001402057211 */ /* 0x000fe200000f0eff */
[----:B------:R-:W5:Y:S04]  /*0320*/  LDG.E.U16 R13, desc[UR10][R12.64] ;  /* 0x0000000a0c0d7981 */ /* 0x000f68000c1e1500 */
[----:B------:R-:W5:Y:S04]  /*0330*/  LDG.E.U16 R15, desc[UR10][R14.64] ;  /* 0x0000000a0e0f7981 */ /* 0x000f68000c1e1500 */
[----:B------:R1:W5:Y:S01]  /*0340*/  LDG.E.U16 R23, desc[UR10][R4.64] ;  /* 0x0000000a04177981 */ /* 0x000362000c1e1500 */
[----:B------:R-:W1:Y:S01]  /*0350*/  S2UR UR6, SR_CgaCtaId ;  /* 0x00000000000679c3 */ /* 0x000e620000008800 */
[C---:B------:R-:W-:Y:S01]  /*0360*/  LOP3.LUT R2, R38.reuse, 0xc0, RZ, 0xc0, !PT ;  /* 0x000000c026027812 */ /* 0x040fe200078ec0ff */
[----:B------:R-:W-:Y:S01]  /*0370*/  UMOV UR4, 0x400 ;  /* 0x0000040000047882 */ /* 0x000fe20000000000 */
[----:B0-----:R-:W-:Y:S01]  /*0380*/  ISETP.GE.AND P0, PT, R3, 0x1, PT ;  /* 0x000000010300780c */ /* 0x001fe20003f06270 */
[----:B----4-:R-:W-:Y:S01]  /*0390*/  IMAD.SHL.U32 R7, R38, 0x2, RZ ;  /* 0x0000000226077824 */ /* 0x010fe200078e00ff */
[----:B------:R-:W-:-:S04]  /*03a0*/  SHF.R.U32.HI R2, RZ, 0x2, R2 ;  /* 0x00000002ff027819 */ /* 0x000fc80000011602 */
[----:B------:R-:W-:Y:S01]  /*03b0*/  LOP3.LUT R2, R2, 0x1fe, R7, 0x78, !PT ;  /* 0x000001fe02027812 */ /* 0x000fe200078e7807 */
[----:B------:R-:W-:Y:S01]  /*03c0*/  IMAD.MOV.U32 R3, RZ, RZ, 0x3f800000 ;  /* 0x3f800000ff037424 */ /* 0x000fe200078e00ff */
[----:B------:R-:W-:Y:S01]  /*03d0*/  MOV R52, 0xff800000 ;  /* 0xff80000000347802 */ /* 0x000fe20000000f00 */
[----:B------:R-:W-:Y:S01]  /*03e0*/  IMAD.MOV.U32 R53, RZ, RZ, -0x800000 ;  /* 0xff800000ff357424 */ /* 0x000fe200078e00ff */
[----:B-1----:R-:W-:Y:S01]  /*03f0*/  ULEA UR6, UR6, UR4, 0x18 ;  /* 0x0000000406067291 */ /* 0x002fe2000f8ec03f */
[----:B------:R-:W-:Y:S01]  /*0400*/  IMAD.MOV.U32 R54, RZ, RZ, -0x800000 ;  /* 0xff800000ff367424 */ /* 0x000fe200078e00ff */
[----:B------:R-:W-:Y:S01]  /*0410*/  MOV R55, 0xff800000 ;  /* 0xff80000000377802 */ /* 0x000fe20000000f00 */
[----:B------:R-:W-:Y:S01]  /*0420*/  IMAD.MOV.U32 R4, RZ, RZ, 0x3f800000 ;  /* 0x3f800000ff047424 */ /* 0x000fe200078e00ff */
[----:B------:R-:W-:Y:S01]  /*0430*/  MOV R6, 0x3f800000 ;  /* 0x3f80000000067802 */ /* 0x000fe20000000f00 */
[----:B------:R-:W-:Y:S01]  /*0440*/  IMAD.MOV.U32 R5, RZ, RZ, 0x3f800000 ;  /* 0x3f800000ff057424 */ /* 0x000fe200078e00ff */
[----:B------:R-:W-:-:S02]  /*0450*/  CS2R R24, SRZ ;  /* 0x0000000000187805 */ /* 0x000fc4000001ff00 */
[----:B------:R-:W-:Y:S02]  /*0460*/  CS2R R26, SRZ ;  /* 0x00000000001a7805 */ /* 0x000fe4000001ff00 */
[----:B------:R-:W-:Y:S02]  /*0470*/  CS2R R32, SRZ ;  /* 0x0000000000207805 */ /* 0x000fe4000001ff00 */
[----:B------:R-:W-:Y:S02]  /*0480*/  CS2R R34, SRZ ;  /* 0x0000000000227805 */ /* 0x000fe4000001ff00 */
[C---:B------:R-:W-:Y:S01]  /*0490*/  LOP3.LUT R12, R38.reuse, 0xff, RZ, 0xc0, !PT ;  /* 0x000000ff260c7812 */ /* 0x040fe200078ec0ff */
[----:B--2---:R-:W-:Y:S04]  /*04a0*/  STS.U16 [R2+UR6+0x2000], R17 ;  /* 0x0020001102007988 */ /* 0x004fe80008000406 */
[----:B---3--:R-:W-:Y:S04]  /*04b0*/  STS.U16 [R2+UR6+0x2200], R19 ;  /* 0x0022001302007988 */ /* 0x008fe80008000406 */
[----:B-----5:R-:W-:Y:S04]  /*04c0*/  STS.U16 [R2+UR6+0x2400], R21 ;  /* 0x0024001502007988 */ /* 0x020fe80008000406 */
[----:B------:R-:W-:Y:S04]  /*04d0*/  STS.U16 [R2+UR6+0x2600], R9 ;  /* 0x0026000902007988 */ /* 0x000fe80008000406 */
[----:B------:R0:W-:Y:S04]  /*04e0*/  STS.U16 [R2+UR6+0x2800], R11 ;  /* 0x0028000b02007988 */ /* 0x0001e80008000406 */
[----:B------:R1:W-:Y:S04]  /*04f0*/  STS.U16 [R2+UR6+0x2a00], R13 ;  /* 0x002a000d02007988 */ /* 0x0003e80008000406 */
[----:B------:R1:W-:Y:S01]  /*0500*/  STS.U16 [R2+UR6+0x2c00], R15 ;  /* 0x002c000f02007988 */ /* 0x0003e20008000406 */
[----:B0-----:R-:W-:-:S03]  /*0510*/  LOP3.LUT R11, R38, 0x3f, RZ, 0xc0, !PT ;  /* 0x0000003f260b7812 */ /* 0x001fc600078ec0ff */
[----:B------:R1:W-:Y:S01]  /*0520*/  STS.U16 [R2+UR6+0x2e00], R23 ;  /* 0x002e001702007988 */ /* 0x0003e20008000406 */
[----:B------:R-:W-:Y:S05]  /*0530*/  @!P0 BRA `(.L_x_0) ;  /* 0x0000001c00448947 */ /* 0x000fea0003800000 */
[----:B------:R-:W0:Y:S01]  /*0540*/  LDC.64 R40, c[0x0][0x250] ;  /* 0x00009400ff287b82 */ /* 0x000e220000000a00 */
[----:B------:R-:W-:Y:S01]  /*0550*/  SHF.R.U32.HI R6, RZ, 0x6, R38 ;  /* 0x00000006ff067819 */ /* 0x000fe20000011626 */
[----:B------:R-:W-:Y:S01]  /*0560*/  ULDC.64 UR4, c[0x0][0x260] ;  /* 0x0000980000047ab9 */ /* 0x000fe20000000a00 */
[----:B------:R-:W-:Y:S01]  /*0570*/  LOP3.LUT R9, R38, 0x7, RZ, 0xc0, !PT ;  /* 0x0000000726097812 */ /* 0x000fe200078ec0ff */
[----:B------:R-:W-:Y:S01]  /*0580*/  UIMAD UR4, UR7, UR4, URZ ;  /* 0x00000004070472a4 */ /* 0x000fe2000f8e023f */
[----:B------:R-:W-:Y:S01]  /*0590*/  SGXT.U32 R6, R6, 0x2 ;  /* 0x000000020606781a */ /* 0x000fe20000000000 */
[----:B------:R-:W-:Y:S01]  /*05a0*/  ULDC.64 UR8, c[0x0][0x218] ;  /* 0x0000860000087ab9 */ /* 0x000fe20000000a00 */
[C---:B------:R-:W-:Y:S01]  /*05b0*/  LOP3.LUT R3, R38.reuse, 0xe0, RZ, 0xc0, !PT ;  /* 0x000000e026037812 */ /* 0x040fe200078ec0ff */
[----:B------:R-:W-:Y:S01]  /*05c0*/  IMAD.SHL.U32 R8, R9, 0x10, RZ ;  /* 0x0000001009087824 */ /* 0x000fe200078e00ff */
[C---:B-1----:R-:W-:Y:S01]  /*05d0*/  SHF.L.U32 R13, R38.reuse, 0x7, RZ ;  /* 0x00000007260d7819 */ /* 0x042fe200000006ff */
[----:B------:R-:W1:Y:S01]  /*05e0*/  LDC R23, c[0x0][0x268] ;  /* 0x00009a00ff177b82 */ /* 0x000e620000000800 */
[----:B------:R-:W-:Y:S01]  /*05f0*/  SHF.R.U32.HI R5, RZ, 0x1, R3 ;  /* 0x00000001ff057819 */ /* 0x000fe20000011603 */
[----:B------:R-:W-:Y:S01]  /*0600*/  IMAD R10, R3, 0x20, R8 ;  /* 0x00000020030a7824 */ /* 0x000fe200078e0208 */
[----:B------:R-:W-:Y:S01]  /*0610*/  SHF.L.U32 R4, R38, 0x3, RZ ;  /* 0x0000000326047819 */ /* 0x000fe200000006ff */
[----:B------:R-:W-:Y:S01]  /*0620*/  IMAD.MOV.U32 R65, RZ, RZ, -0x800000 ;  /* 0xff800000ff417424 */ /* 0x000fe200078e00ff */
[C---:B------:R-:W-:Y:S01]  /*0630*/  LOP3.LUT R5, R8.reuse, R5, RZ, 0x3c, !PT ;  /* 0x0000000508057212 */ /* 0x040fe200078e3cff */
[----:B------:R-:W-:Y:S01]  /*0640*/  IMAD.MOV.U32 R66, RZ, RZ, -0x800000 ;  /* 0xff800000ff427424 */ /* 0x000fe200078e00ff */
[----:B------:R-:W-:Y:S01]  /*0650*/  LOP3.LUT R3, R8, 0x780, R13, 0xf8, !PT ;  /* 0x0000078008037812 */ /* 0x000fe200078ef80d */
[C---:B------:R-:W-:Y:S01]  /*0660*/  IMAD R13, R11.reuse, UR5, RZ ;  /* 0x000000050b0d7c24 */ /* 0x040fe2000f8e02ff */
[----:B------:R-:W-:Y:S01]  /*0670*/  LEA R8, R16, UR6, 0x7 ;  /* 0x0000000610087c11 */ /* 0x000fe2000f8e38ff */
[----:B------:R-:W-:Y:S01]  /*0680*/  ULDC UR5, c[0x0][0x258] ;  /* 0x0000960000057ab9 */ /* 0x000fe20000000800 */
[----:B------:R-:W-:Y:S01]  /*0690*/  LOP3.LUT R4, R4, 0x30, RZ, 0xc0, !PT ;  /* 0x0000003004047812 */ /* 0x000fe200078ec0ff */
[----:B------:R-:W-:Y:S01]  /*06a0*/  IMAD R11, R11, UR5, RZ ;  /* 0x000000050b0b7c24 */ /* 0x000fe2000f8e02ff */
[--C-:B------:R-:W-:Y:S01]  /*06b0*/  LOP3.LUT R10, R10, 0x30, R7.reuse, 0x78, !PT ;  /* 0x000000300a0a7812 */ /* 0x100fe200078e7807 */
[----:B0-----:R-:W-:Y:S01]  /*06c0*/  IMAD R18, R6, R41, RZ ;  /* 0x0000002906127224 */ /* 0x001fe200078e02ff */
[----:B------:R-:W-:Y:S01]  /*06d0*/  LEA R44, R9, R4, 0x6 ;  /* 0x00000004092c7211 */ /* 0x000fe200078e30ff */
[----:B------:R-:W-:Y:S01]  /*06e0*/  IMAD.IADD R8, R5, 0x1, R8 ;  /* 0x0000000105087824 */ /* 0x000fe200078e0208 */
[----:B------:R-:W-:Y:S01]  /*06f0*/  USHF.L.U32 UR5, UR4, 0x1, URZ ;  /* 0x0000000104057899 */ /* 0x000fe2000800063f */
[----:B------:R-:W-:Y:S01]  /*0700*/  IMAD R20, R41, 0x4, R18 ;  /* 0x0000000429147824 */ /* 0x000fe200078e0212 */
[----:B------:R-:W0:Y:S01]  /*0710*/  LDC.64 R4, c[0x0][0x220] ;  /* 0x00008800ff047b82 */ /* 0x000e220000000a00 */
[----:B------:R-:W-:Y:S01]  /*0720*/  IMAD R9, R9, 0x80, R10 ;  /* 0x0000008009097824 */ /* 0x000fe200078e020a */
[----:B------:R-:W-:Y:S01]  /*0730*/  LOP3.LUT R10, R3, 0x10, R38, 0x78, !PT ;  /* 0x00000010030a7812 */ /* 0x000fe200078e7826 */
[C---:B------:R-:W-:Y:S01]  /*0740*/  IMAD R22, R41.reuse, 0x4, R20 ;  /* 0x0000000429167824 */ /* 0x040fe200078e0214 */
[----:B------:R-:W-:Y:S01]  /*0750*/  LOP3.LUT P0, RZ, R38, 0x7, RZ, 0xc0, !PT ;  /* 0x0000000726ff7812 */ /* 0x000fe2000780c0ff */
[----:B------:R-:W-:Y:S01]  /*0760*/  IMAD R3, R40, UR7, RZ ;  /* 0x0000000728037c24 */ /* 0x000fe2000f8e02ff */
[C---:B------:R-:W-:Y:S01]  /*0770*/  LOP3.LUT P1, RZ, R38.reuse, 0x3, RZ, 0xc0, !PT ;  /* 0x0000000326ff7812 */ /* 0x040fe2000782c0ff */
[----:B------:R-:W-:Y:S01]  /*0780*/  IMAD R24, R41, 0x4, R22 ;  /* 0x0000000429187824 */ /* 0x000fe200078e0216 */
[----:B------:R-:W-:Y:S01]  /*0790*/  LOP3.LUT R17, R38, 0x10, RZ, 0xc0, !PT ;  /* 0x0000001026117812 */ /* 0x000fe200078ec0ff */
[----:B------:R-:W-:Y:S01]  /*07a0*/  IMAD.SHL.U32 R14, R11, 0x2, RZ ;  /* 0x000000020b0e7824 */ /* 0x000fe200078e00ff */
[----:B------:R-:W-:Y:S01]  /*07b0*/  LOP3.LUT R46, R44, 0x10, R7, 0x78, !PT ;  /* 0x000000102c2e7812 */ /* 0x000fe200078e7807 */
[----:B------:R-:W-:Y:S01]  /*07c0*/  IMAD R26, R41, 0x4, R24 ;  /* 0x00000004291a7824 */ /* 0x000fe200078e0218 */
[----:B------:R-:W-:Y:S01]  /*07d0*/  MOV R64, 0xff800000 ;  /* 0xff80000000407802 */ /* 0x000fe20000000f00 */
[----:B------:R-:W-:Y:S01]  /*07e0*/  IMAD.HI R16, R11, 0x2, RZ ;  /* 0x000000020b107827 */ /* 0x000fe200078e02ff */
[----:B------:R-:W-:-:S02]  /*07f0*/  SHF.L.U32 R11, R3, 0x1, RZ ;  /* 0x00000001030b7819 */ /* 0x000fc400000006ff */
[----:B------:R-:W-:Y:S01]  /*0800*/  LEA R28, R41, R26, 0x2 ;  /* 0x0000001a291c7211 */ /* 0x000fe200078e10ff */
[----:B------:R-:W-:Y:S01]  /*0810*/  IMAD.HI R3, R3, 0x2, RZ ;  /* 0x0000000203037827 */ /* 0x000fe200078e02ff */
[----:B------:R-:W-:Y:S02]  /*0820*/  IADD3 R91, P2, P3, R14, UR8, R11 ;  /* 0x000000080e5b7c10 */ /* 0x000fe4000fb5e00b */
[----:B------:R-:W-:Y:S01]  /*0830*/  LEA R11, R17, R46, 0x5 ;  /* 0x0000002e110b7211 */ /* 0x000fe200078e28ff */
[----:B------:R-:W-:Y:S01]  /*0840*/  IMAD R30, R41, 0x4, R28 ;  /* 0x00000004291e7824 */ /* 0x000fe200078e021c */
[----:B------:R-:W-:Y:S01]  /*0850*/  IADD3.X R21, R16, UR9, R3, P2, P3 ;  /* 0x0000000910157c10 */ /* 0x000fe200097e6403 */
[----:B------:R-:W-:Y:S01]  /*0860*/  IMAD.SHL.U32 R15, R13, 0x2, RZ ;  /* 0x000000020d0f7824 */ /* 0x000fe200078e00ff */
[-C--:B------:R-:W-:Y:S01]  /*0870*/  LEA R120, P5, R18, R91.reuse, 0x1 ;  /* 0x0000005b12787211 */ /* 0x080fe200078a08ff */
[----:B------:R-:W-:Y:S01]  /*0880*/  IMAD R32, R41, 0x4, R30 ;  /* 0x0000000429207824 */ /* 0x000fe200078e021e */
[----:B------:R-:W-:Y:S01]  /*0890*/  LEA R114, P6, R24, R91, 0x1 ;  /* 0x0000005b18727211 */ /* 0x000fe200078c08ff */
[----:B-1----:R-:W-:Y:S01]  /*08a0*/  IMAD R6, R6, R23, RZ ;  /* 0x0000001706067224 */ /* 0x002fe200078e02ff */
[----:B0-----:R-:W-:Y:S01]  /*08b0*/  IADD3 R56, P2, P3, R15, UR5, R4 ;  /* 0x000000050f387c10 */ /* 0x001fe2000fb5e004 */
[----:B------:R-:W-:Y:S01]  /*08c0*/  IMAD.HI R4, R13, 0x2, RZ ;  /* 0x000000020d047827 */ /* 0x000fe200078e02ff */
[----:B------:R-:W-:Y:S01]  /*08d0*/  LEA R34, R41, R32, 0x2 ;  /* 0x0000002029227211 */ /* 0x000fe200078e10ff */
[----:B------:R-:W-:Y:S01]  /*08e0*/  UIMAD.WIDE UR4, UR4, 0x2, URZ ;  /* 0x00000002040478a5 */ /* 0x000fe2000f8e023f */
[----:B------:R-:W-:Y:S01]  /*08f0*/  LEA R13, R23, R6, 0x2 ;  /* 0x00000006170d7211 */ /* 0x000fe200078e10ff */
[----:B------:R-:W-:Y:S01]  /*0900*/  IMAD.MOV.U32 R67, RZ, RZ, -0x800000 ;  /* 0xff800000ff437424 */ /* 0x000fe200078e00ff */
[----:B------:R-:W-:Y:S01]  /*0910*/  LEA.HI.X.SX32 R121, R18, R21, 0x1, P5 ;  /* 0x0000001512797211 */ /* 0x000fe200028f0eff */
[----:B------:R-:W-:Y:S01]  /*0920*/  IMAD R36, R41, 0x4, R34 ;  /* 0x0000000429247824 */ /* 0x000fe200078e0222 */
[-C--:B------:R-:W-:Y:S01]  /*0930*/  LEA R118, P4, R20, R91.reuse, 0x1 ;  /* 0x0000005b14767211 */ /* 0x080fe200078808ff */
[----:B------:R-:W-:Y:S01]  /*0940*/  IMAD R15, R23, 0x4, R13 ;  /* 0x00000004170f7824 */ /* 0x000fe200078e020d */
[----:B------:R-:W-:Y:S01]  /*0950*/  LEA R116, P5, R22, R91, 0x1 ;  /* 0x0000005b16747211 */ /* 0x000fe200078a08ff */
[----:B------:R-:W-:Y:S01]  /*0960*/  IMAD R38, R41, 0x4, R36 ;  /* 0x0000000429267824 */ /* 0x000fe200078e0224 */
[----:B------:R-:W-:Y:S01]  /*0970*/  LEA.HI.X.SX32 R115, R24, R21, 0x1, P6 ;  /* 0x0000001518737211 */ /* 0x000fe200030f0eff */
[----:B------:R-:W-:Y:S01]  /*0980*/  IMAD R16, R23, 0x4, R15 ;  /* 0x0000000417107824 */ /* 0x000fe200078e020f */
[----:B------:R-:W-:-:S02]  /*0990*/  LEA R108, P6, R30, R91, 0x1 ;  /* 0x0000005b1e6c7211 */ /* 0x000fc400078c08ff */
[----:B------:R-:W-:Y:S02]  /*09a0*/  CS2R R24, SRZ ;  /* 0x0000000000187805 */ /* 0x000fe4000001ff00 */
[C---:B------:R-:W-:Y:S01]  /*09b0*/  LEA R40, R41.reuse, R38, 0x2 ;  /* 0x0000002629287211 */ /* 0x040fe200078e10ff */
[----:B------:R-:W-:Y:S01]  /*09c0*/  UMOV UR4, URZ ;  /* 0x0000003f00047c82 */ /* 0x000fe20008000000 */
[-C--:B------:R-:W-:Y:S01]  /*09d0*/  LEA.HI.X.SX32 R119, R20, R21.reuse, 0x1, P4 ;  /* 0x0000001514777211 */ /* 0x080fe200020f0eff */
[----:B------:R-:W-:Y:S01]  /*09e0*/  ULDC UR9, c[0x0][0x238] ;  /* 0x00008e0000097ab9 */ /* 0x000fe20000000800 */
[----:B------:R-:W-:Y:S01]  /*09f0*/  LEA.HI.X.SX32 R117, R22, R21, 0x1, P5 ;  /* 0x0000001516757211 */ /* 0x000fe200028f0eff */
[C---:B------:R-:W-:Y:S01]  /*0a00*/  IMAD R42, R41.reuse, 0x4, R40 ;  /* 0x00000004292a7824 */ /* 0x040fe200078e0228 */
[-C--:B------:R-:W-:Y:S02]  /*0a10*/  LEA R112, P4, R26, R91.reuse, 0x1 ;  /* 0x0000005b1a707211 */ /* 0x080fe400078808ff */
[----:B------:R-:W-:Y:S01]  /*0a20*/  LEA R110, P5, R28, R91, 0x1 ;  /* 0x0000005b1c6e7211 */ /* 0x000fe200078a08ff */
[----:B------:R-:W-:Y:S01]  /*0a30*/  IMAD R44, R41, 0x4, R42 ;  /* 0x00000004292c7824 */ /* 0x000fe200078e022a */
[----:B------:R-:W-:-:S02]  /*0a40*/  LEA.HI.X.SX32 R109, R30, R21, 0x1, P6 ;  /* 0x000000151e6d7211 */ /* 0x000fc400030f0eff */
[----:B------:R-:W-:Y:S01]  /*0a50*/  LEA R102, P6, R36, R91, 0x1 ;  /* 0x0000005b24667211 */ /* 0x000fe200078c08ff */
[----:B------:R-:W-:Y:S01]  /*0a60*/  IMAD R14, R41, 0x4, R44 ;  /* 0x00000004290e7824 */ /* 0x000fe200078e022c */
[----:B------:R-:W-:Y:S02]  /*0a70*/  LEA R17, R23, R16, 0x2 ;  /* 0x0000001017117211 */ /* 0x000fe400078e10ff */
[-C--:B------:R-:W-:Y:S01]  /*0a80*/  LEA.HI.X.SX32 R113, R26, R21.reuse, 0x1, P4 ;  /* 0x000000151a717211 */ /* 0x080fe200020f0eff */
[----:B------:R-:W-:Y:S01]  /*0a90*/  IMAD R3, R41, 0x4, R14 ;  /* 0x0000000429037824 */ /* 0x000fe200078e020e */
[----:B------:R-:W-:Y:S01]  /*0aa0*/  LEA.HI.X.SX32 R111, R28, R21, 0x1, P5 ;  /* 0x000000151c6f7211 */ /* 0x000fe200028f0eff */
[----:B------:R-:W-:Y:S01]  /*0ab0*/  IMAD R18, R23, 0x4, R17 ;  /* 0x0000000417127824 */ /* 0x000fe200078e0211 */
[----:B------:R-:W-:Y:S02]  /*0ac0*/  LEA R106, P4, R32, R91, 0x1 ;  /* 0x0000005b206a7211 */ /* 0x000fe400078808ff */
[----:B------:R-:W-:-:S02]  /*0ad0*/  CS2R R26, SRZ ;  /* 0x00000000001a7805 */ /* 0x000fc4000001ff00 */
[----:B------:R-:W-:Y:S01]  /*0ae0*/  LEA R104, P5, R34, R91, 0x1 ;  /* 0x0000005b22687211 */ /* 0x000fe200078a08ff */
[----:B------:R-:W-:Y:S01]  /*0af0*/  IMAD R19, R23, 0x4, R18 ;  /* 0x0000000417137824 */ /* 0x000fe200078e0212 */
[----:B------:R-:W-:Y:S02]  /*0b00*/  LEA.HI.X.SX32 R103, R36, R21, 0x1, P6 ;  /* 0x0000001524677211 */ /* 0x000fe400030f0eff */
[----:B------:R-:W-:Y:S02]  /*0b10*/  LEA R96, P6, R42, R91, 0x1 ;  /* 0x0000005b2a607211 */ /* 0x000fe400078c08ff */
[-C--:B------:R-:W-:Y:S02]  /*0b20*/  LEA.HI.X.SX32 R107, R32, R21.reuse, 0x1, P4 ;  /* 0x00000015206b7211 */ /* 0x080fe400020f0eff */
[----:B------:R-:W-:Y:S02]  /*0b30*/  CS2R R32, SRZ ;  /* 0x0000000000207805 */ /* 0x000fe4000001ff00 */
[----:B------:R-:W-:-:S02]  /*0b40*/  LEA.HI.X.SX32 R105, R34, R21, 0x1, P5 ;  /* 0x0000001522697211 */ /* 0x000fc400028f0eff */
[----:B------:R-:W-:Y:S02]  /*0b50*/  CS2R R34, SRZ ;  /* 0x0000000000227805 */ /* 0x000fe4000001ff00 */
[-C--:B------:R-:W-:Y:S02]  /*0b60*/  LEA R100, P4, R38, R91.reuse, 0x1 ;  /* 0x0000005b26647211 */ /* 0x080fe400078808ff */
[----:B------:R-:W-:Y:S02]  /*0b70*/  LEA R98, P5, R40, R91, 0x1 ;  /* 0x0000005b28627211 */ /* 0x000fe400078a08ff */
[----:B------:R-:W-:Y:S02]  /*0b80*/  LEA.HI.X.SX32 R97, R42, R21, 0x1, P6 ;  /* 0x000000152a617211 */ /* 0x000fe400030f0eff */
[----:B------:R-:W-:Y:S02]  /*0b90*/  LEA R90, P6, R3, R91, 0x1 ;  /* 0x0000005b035a7211 */ /* 0x000fe400078c08ff */
[----:B------:R-:W-:-:S02]  /*0ba0*/  LEA.HI.X.SX32 R101, R38, R21, 0x1, P4 ;  /* 0x0000001526657211 */ /* 0x000fc400020f0eff */
[----:B------:R-:W-:Y:S02]  /*0bb0*/  LEA.HI.X.SX32 R99, R40, R21, 0x1, P5 ;  /* 0x0000001528637211 */ /* 0x000fe400028f0eff */
[-C--:B------:R-:W-:Y:S02]  /*0bc0*/  LEA R94, P4, R44, R91.reuse, 0x1 ;  /* 0x0000005b2c5e7211 */ /* 0x080fe400078808ff */
[----:B------:R-:W-:Y:S02]  /*0bd0*/  LEA R92, P5, R14, R91, 0x1 ;  /* 0x0000005b0e5c7211 */ /* 0x000fe400078a08ff */
[----:B------:R-:W-:Y:S02]  /*0be0*/  LEA.HI.X.SX32 R91, R3, R21, 0x1, P6 ;  /* 0x00000015035b7211 */ /* 0x000fe400030f0eff */
[----:B------:R-:W-:Y:S02]  /*0bf0*/  LEA R3, R23, R19, 0x2 ;  /* 0x0000001317037211 */ /* 0x000fe400078e10ff */
[----:B------:R-:W-:-:S02]  /*0c00*/  IADD3.X R20, R4, UR5, R5, P2, P3 ;  /* 0x0000000504147c10 */ /* 0x000fc400097e6405 */
[CC--:B------:R-:W-:Y:S01]  /*0c10*/  LEA R88, P2, R6.reuse, R56.reuse, 0x1 ;  /* 0x0000003806587211 */ /* 0x0c0fe200078408ff */
[----:B------:R-:W-:Y:S01]  /*0c20*/  IMAD R4, R23, 0x4, R3 ;  /* 0x0000000417047824 */ /* 0x000fe200078e0203 */
[----:B------:R-:W-:Y:S02]  /*0c30*/  LEA R86, P3, R13, R56, 0x1 ;  /* 0x000000380d567211 */ /* 0x000fe400078608ff */
[-C--:B------:R-:W-:Y:S01]  /*0c40*/  LEA.HI.X.SX32 R89, R6, R20.reuse, 0x1, P2 ;  /* 0x0000001406597211 */ /* 0x080fe200010f0eff */
[----:B------:R-:W-:Y:S01]  /*0c50*/  IMAD R5, R23, 0x4, R4 ;  /* 0x0000000417057824 */ /* 0x000fe200078e0204 */
[----:B------:R-:W-:Y:S02]  /*0c60*/  LEA.HI.X.SX32 R95, R44, R21, 0x1, P4 ;  /* 0x000000152c5f7211 */ /* 0x000fe400020f0eff */
[----:B------:R-:W-:Y:S02]  /*0c70*/  LEA.HI.X.SX32 R87, R13, R20, 0x1, P3 ;  /* 0x000000140d577211 */ /* 0x000fe400018f0eff */
[----:B------:R-:W-:-:S02]  /*0c80*/  LEA R6, R23, R5, 0x2 ;  /* 0x0000000517067211 */ /* 0x000fc400078e10ff */
[-C--:B------:R-:W-:Y:S02]  /*0c90*/  LEA R84, P4, R15, R56.reuse, 0x1 ;  /* 0x000000380f547211 */ /* 0x080fe400078808ff */
[----:B------:R-:W-:Y:S01]  /*0ca0*/  LEA R80, P3, R17, R56, 0x1 ;  /* 0x0000003811507211 */ /* 0x000fe200078608ff */
[----:B------:R-:W-:Y:S01]  /*0cb0*/  IMAD R13, R23, 0x4, R6 ;  /* 0x00000004170d7824 */ /* 0x000fe200078e0206 */
[----:B------:R-:W-:Y:S02]  /*0cc0*/  LEA.HI.X.SX32 R93, R14, R21, 0x1, P5 ;  /* 0x000000150e5d7211 */ /* 0x000fe400028f0eff */
[----:B------:R-:W-:Y:S01]  /*0cd0*/  LEA.HI.X.SX32 R85, R15, R20, 0x1, P4 ;  /* 0x000000140f557211 */ /* 0x000fe200020f0eff */
[----:B------:R-:W-:Y:S01]  /*0ce0*/  IMAD R14, R23, 0x4, R13 ;  /* 0x00000004170e7824 */ /* 0x000fe200078e020d */
[----:B------:R-:W-:Y:S02]  /*0cf0*/  LEA R82, P2, R16, R56, 0x1 ;  /* 0x0000003810527211 */ /* 0x000fe400078408ff */
[----:B------:R-:W-:-:S02]  /*0d00*/  LEA.HI.X.SX32 R81, R17, R20, 0x1, P3 ;  /* 0x0000001411517211 */ /* 0x000fc400018f0eff */
[-C--:B------:R-:W-:Y:S02]  /*0d10*/  LEA R78, P4, R18, R56.reuse, 0x1 ;  /* 0x00000038124e7211 */ /* 0x080fe400078808ff */
[----:B------:R-:W-:Y:S02]  /*0d20*/  LEA R74, P3, R3, R56, 0x1 ;  /* 0x00000038034a7211 */ /* 0x000fe400078608ff */
[-C--:B------:R-:W-:Y:S01]  /*0d30*/  LEA.HI.X.SX32 R83, R16, R20.reuse, 0x1, P2 ;  /* 0x0000001410537211 */ /* 0x080fe200010f0eff */
[----:B------:R-:W-:Y:S01]  /*0d40*/  IMAD.MOV.U32 R16, RZ, RZ, RZ ;  /* 0x000000ffff107224 */ /* 0x000fe200078e00ff */
[----:B------:R-:W-:Y:S02]  /*0d50*/  LEA.HI.X.SX32 R79, R18, R20, 0x1, P4 ;  /* 0x00000014124f7211 */ /* 0x000fe400020f0eff */
[----:B------:R-:W-:Y:S02]  /*0d60*/  LEA R76, P2, R19, R56, 0x1 ;  /* 0x00000038134c7211 */ /* 0x000fe400078408ff */
[----:B------:R-:W-:-:S02]  /*0d70*/  LEA.HI.X.SX32 R75, R3, R20, 0x1, P3 ;  /* 0x00000014034b7211 */ /* 0x000fc400018f0eff */
[C---:B------:R-:W-:Y:S02]  /*0d80*/  LEA R72, P4, R4.reuse, R56, 0x1 ;  /* 0x0000003804487211 */ /* 0x040fe400078808ff */
[----:B------:R-:W-:Y:S02]  /*0d90*/  LEA R3, R23, R14, 0x2 ;  /* 0x0000000e17037211 */ /* 0x000fe400078e10ff */
[-C--:B------:R-:W-:Y:S02]  /*0da0*/  LEA.HI.X.SX32 R77, R19, R20.reuse, 0x1, P2 ;  /* 0x00000014134d7211 */ /* 0x080fe400010f0eff */
[----:B------:R-:W-:Y:S01]  /*0db0*/  LEA.HI.X.SX32 R73, R4, R20, 0x1, P4 ;  /* 0x0000001404497211 */ /* 0x000fe200020f0eff */
[----:B------:R-:W-:Y:S01]  /*0dc0*/  IMAD R4, R23, 0x4, R3 ;  /* 0x0000000417047824 */ /* 0x000fe200078e0203 */
[-C--:B------:R-:W-:Y:S02]  /*0dd0*/  LEA R70, P2, R5, R56.reuse, 0x1 ;  /* 0x0000003805467211 */ /* 0x080fe400078408ff */
[----:B------:R-:W-:-:S02]  /*0de0*/  LEA R68, P3, R6, R56, 0x1 ;  /* 0x0000003806447211 */ /* 0x000fc400078608ff */
[----:B------:R-:W-:Y:S02]  /*0df0*/  LEA R62, P4, R13, R56, 0x1 ;  /* 0x000000380d3e7211 */ /* 0x000fe400078808ff */
[-C--:B------:R-:W-:Y:S01]  /*0e00*/  LEA.HI.X.SX32 R71, R5, R20.reuse, 0x1, P2 ;  /* 0x0000001405477211 */ /* 0x080fe200010f0eff */
[----:B------:R-:W-:Y:S01]  /*0e10*/  IMAD R5, R23, 0x4, R4 ;  /* 0x0000000417057824 */ /* 0x000fe200078e0204 */
[-C--:B------:R-:W-:Y:S02]  /*0e20*/  LEA.HI.X.SX32 R69, R6, R20.reuse, 0x1, P3 ;  /* 0x0000001406457211 */ /* 0x080fe400018f0eff */
[----:B------:R-:W-:Y:S02]  /*0e30*/  LEA.HI.X.SX32 R63, R13, R20, 0x1, P4 ;  /* 0x000000140d3f7211 */ /* 0x000fe400020f0eff */
[-C--:B------:R-:W-:Y:S02]  /*0e40*/  LEA R60, P2, R14, R56.reuse, 0x1 ;  /* 0x000000380e3c7211 */ /* 0x080fe400078408ff */
[----:B------:R-:W-:-:S02]  /*0e50*/  LEA R58, P3, R3, R56, 0x1 ;  /* 0x00000038033a7211 */ /* 0x000fc400078608ff */
[-C--:B------:R-:W-:Y:S02]  /*0e60*/  LEA R22, P4, R4, R56.reuse, 0x1 ;  /* 0x0000003804167211 */ /* 0x080fe400078808ff */
[----:B------:R-:W-:Y:S02]  /*0e70*/  LEA R56, P5, R5, R56, 0x1 ;  /* 0x0000003805387211 */ /* 0x000fe400078a08ff */
[-C--:B------:R-:W-:Y:S02]  /*0e80*/  LEA.HI.X.SX32 R61, R14, R20.reuse, 0x1, P2 ;  /* 0x000000140e3d7211 */ /* 0x080fe400010f0eff */
[-C--:B------:R-:W-:Y:S02]  /*0e90*/  LEA.HI.X.SX32 R59, R3, R20.reuse, 0x1, P3 ;  /* 0x00000014033b7211 */ /* 0x080fe400018f0eff */
[-C--:B------:R-:W-:Y:S01]  /*0ea0*/  LEA.HI.X.SX32 R23, R4, R20.reuse, 0x1, P4 ;  /* 0x0000001404177211 */ /* 0x080fe200020f0eff */
[----:B------:R-:W-:Y:S01]  /*0eb0*/  IMAD.MOV.U32 R4, RZ, RZ, 0x3f800000 ;  /* 0x3f800000ff047424 */ /* 0x000fe200078e00ff */
[----:B------:R-:W-:Y:S01]  /*0ec0*/  LEA.HI.X.SX32 R57, R5, R20, 0x1, P5 ;  /* 0x0000001405397211 */ /* 0x000fe200028f0eff */
[----:B------:R-:W-:Y:S01]  /*0ed0*/  IMAD.MOV.U32 R5, RZ, RZ, 0x3f800000 ;  /* 0x3f800000ff057424 */ /* 0x000fe200078e00ff */
[----:B------:R-:W-:-:S02]  /*0ee0*/  LOP3.LUT R20, R7, 0x38, RZ, 0xc0, !PT ;  /* 0x0000003807147812 */ /* 0x000fc400078ec0ff */
[----:B------:R-:W-:Y:S02]  /*0ef0*/  SHF.R.U32.HI R14, RZ, 0x3, R12 ;  /* 0x00000003ff0e7819 */ /* 0x000fe4000001160c */
[----:B------:R-:W-:Y:S02]  /*0f00*/  LEA R20, R20, UR6, 0x2 ;  /* 0x0000000614147c11 */ /* 0x000fe4000f8e10ff */
[----:B------:R-:W-:Y:S02]  /*0f10*/  LOP3.LUT R21, R14, 0x1c, RZ, 0xc0, !PT ;  /* 0x0000001c0e157812 */ /* 0x000fe400078ec0ff */
[----:B------:R-:W-:Y:S02]  /*0f20*/  LEA R12, R12, UR6, 0x2 ;  /* 0x000000060c0c7c11 */ /* 0x000fe4000f8e10ff */
[----:B------:R-:W-:Y:S01]  /*0f30*/  LOP3.LUT R13, R2, 0x40, RZ, 0x3c, !PT ;  /* 0x00000040020d7812 */ /* 0x000fe200078e3cff */
[----:B------:R-:W-:Y:S01]  /*0f40*/  IMAD.IADD R21, R20, 0x1, R21 ;  /* 0x0000000114157824 */ /* 0x000fe200078e0215 */
[----:B------:R-:W-:-:S02]  /*0f50*/  MOV R3, 0x3f800000 ;  /* 0x3f80000000037802 */ /* 0x000fc40000000f00 */
[----:B------:R-:W-:Y:S02]  /*0f60*/  MOV R7, RZ ;  /* 0x000000ff00077202 */ /* 0x000fe40000000f00 */
[----:B------:R-:W-:Y:S02]  /*0f70*/  MOV R6, 0x3f800000 ;  /* 0x3f80000000067802 */ /* 0x000fe40000000f00 */
[C---:B------:R-:W-:Y:S02]  /*0f80*/  LOP3.LUT R15, R10.reuse, 0x20, RZ, 0x3c, !PT ;  /* 0x000000200a0f7812 */ /* 0x040fe400078e3cff */
[C---:B------:R-:W-:Y:S02]  /*0f90*/  LOP3.LUT R14, R10.reuse, 0x40, RZ, 0x3c, !PT ;  /* 0x000000400a0e7812 */ /* 0x040fe400078e3cff */
[----:B------:R-:W-:Y:S02]  /*0fa0*/  LOP3.LUT R17, R10, 0x60, RZ, 0x3c, !PT ;  /* 0x000000600a117812 */ /* 0x000fe400078e3cff */
[----:B------:R-:W-:-:S02]  /*0fb0*/  LOP3.LUT R18, R11, 0x20, RZ, 0x3c, !PT ;  /* 0x000000200b127812 */ /* 0x000fc400078e3cff */
[----:B------:R-:W-:-:S07]  /*0fc0*/  LOP3.LUT R19, R9, 0x40, RZ, 0x3c, !PT ;  /* 0x0000004009137812 */ /* 0x000fce00078e3cff */
.L_x_1:
[----:B------:R-:W-:-:S04]  /*0fd0*/  IMAD.WIDE R46, R16, 0x2, R118 ;  /* 0x00000002102e7825 */ /* 0x000fc800078e0276 */
[C---:B------:R-:W-:Y:S01]  /*0fe0*/  IMAD.WIDE R44, R16.reuse, 0x2, R116 ;  /* 0x00000002102c7825 */ /* 0x040fe200078e0274 */
[----:B------:R0:W2:Y:S03]  /*0ff0*/  LDG.E.U16 R50, desc[UR10][R46.64] ;  /* 0x0000000a2e327981 */ /* 0x0000a6000c1e1500 */
[C---:B------:R-:W-:Y:S01]  /*1000*/  IMAD.WIDE R42, R16.reuse, 0x2, R114 ;  /* 0x00000002102a7825 */ /* 0x040fe200078e0272 */
[----:B------:R1:W3:Y:S03]  /*1010*/  LDG.E.U16 R53, desc[UR10][R44.64] ;  /* 0x0000000a2c357981 */ /* 0x0002e6000c1e1500 */
[C---:B------:R-:W-:Y:S01]  /*1020*/  IMAD.WIDE R48, R16.reuse, 0x2, R120 ;  /* 0x0000000210307825 */ /* 0x040fe200078e0278 */
[----:B------:R4:W5:Y:S03]  /*1030*/  LDG.E.U16 R52, desc[UR10][R42.64] ;  /* 0x0000000a2a347981 */ /* 0x000966000c1e1500 */
[C---:B------:R-:W-:Y:S01]  /*1040*/  IMAD.WIDE R36, R16.reuse, 0x2, R108 ;  /* 0x0000000210247825 */ /* 0x040fe200078e026c */
[----:B------:R4:W2:Y:S03]  /*1050*/  LDG.E.U16 R51, desc[UR10][R48.64] ;  /* 0x0000000a30337981 */ /* 0x0008a6000c1e1500 */
[C---:B------:R-:W-:Y:S01]  /*1060*/  IMAD.WIDE R30, R16.reuse, 0x2, R106 ;  /* 0x00000002101e7825 */ /* 0x040fe200078e026a */
[----:B------:R4:W5:Y:S03]  /*1070*/  LDG.E.U16 R55, desc[UR10][R36.64] ;  /* 0x0000000a24377981 */ /* 0x000966000c1e1500 */
[C---:B------:R-:W-:Y:S01]  /*1080*/  IMAD.WIDE R28, R16.reuse, 0x2, R104 ;  /* 0x00000002101c7825 */ /* 0x040fe200078e0268 */
[----:B------:R4:W5:Y:S03]  /*1090*/  LDG.E.U16 R124, desc[UR10][R30.64] ;  /* 0x0000000a1e7c7981 */ /* 0x000966000c1e1500 */
[C---:B------:R-:W-:Y:S01]  /*10a0*/  IMAD.WIDE R40, R16.reuse, 0x2, R112 ;  /* 0x0000000210287825 */ /* 0x040fe200078e0270 */
[----:B------:R4:W5:Y:S03]  /*10b0*/  LDG.E.U16 R123, desc[UR10][R28.64] ;  /* 0x0000000a1c7b7981 */ /* 0x000966000c1e1500 */
[----:B0-----:R-:W-:-:S02]  /*10c0*/  IMAD.WIDE R46, R16, 0x2, R100 ;  /* 0x00000002102e7825 */ /* 0x001fc400078e0264 */
[----:B------:R-:W5:Y:S02]  /*10d0*/  LDG.E.U16 R41, desc[UR10][R40.64] ;  /* 0x0000000a28297981 */ /* 0x000f64000c1e1500 */
[C---:B-1----:R-:W-:Y:S02]  /*10e0*/  IMAD.WIDE R44, R16.reuse, 0x2, R96 ;  /* 0x00000002102c7825 */ /* 0x042fe400078e0260 */
[----:B------:R-:W5:Y:S02]  /*10f0*/  LDG.E.U16 R47, desc[UR10][R46.64] ;  /* 0x0000000a2e2f7981 */ /* 0x000f64000c1e1500 */
[C---:B----4-:R-:W-:Y:S02]  /*1100*/  IMAD.WIDE R42, R16.reuse, 0x2, R92 ;  /* 0x00000002102a7825 */ /* 0x050fe400078e025c */
[----:B------:R-:W4:Y:S02]  /*1110*/  LDG.E.U16 R45, desc[UR10][R44.64] ;  /* 0x0000000a2c2d7981 */ /* 0x000f24000c1e1500 */
[----:B------:R-:W-:-:S02]  /*1120*/  IMAD.WIDE R38, R16, 0x2, R110 ;  /* 0x0000000210267825 */ /* 0x000fc400078e026e */
[----:B------:R-:W4:Y:S02]  /*1130*/  LDG.E.U16 R43, desc[UR10][R42.64] ;  /* 0x0000000a2a2b7981 */ /* 0x000f24000c1e1500 */
[C---:B------:R-:W-:Y:S02]  /*1140*/  IMAD.WIDE R48, R16.reuse, 0x2, R102 ;  /* 0x0000000210307825 */ /* 0x040fe400078e0266 */
[----:B------:R-:W4:Y:S02]  /*1150*/  LDG.E.U16 R122, desc[UR10][R38.64] ;  /* 0x0000000a267a7981 */ /* 0x000f24000c1e1500 */
[C---:B------:R-:W-:Y:S02]  /*1160*/  IMAD.WIDE R36, R16.reuse, 0x2, R98 ;  /* 0x0000000210247825 */ /* 0x040fe400078e0262 */
[----:B------:R-:W4:Y:S02]  /*1170*/  LDG.E.U16 R125, desc[UR10][R48.64] ;  /* 0x0000000a307d7981 */ /* 0x000f24000c1e1500 */
[----:B------:R-:W-:-:S02]  /*1180*/  IMAD.WIDE R30, R16, 0x2, R94 ;  /* 0x00000002101e7825 */ /* 0x000fc400078e025e */
[----:B------:R-:W4:Y:S02]  /*1190*/  LDG.E.U16 R40, desc[UR10][R36.64] ;  /* 0x0000000a24287981 */ /* 0x000f24000c1e1500 */
[----:B------:R-:W-:Y:S02]  /*11a0*/  IMAD.WIDE R28, R16, 0x2, R90 ;  /* 0x00000002101c7825 */ /* 0x000fe400078e025a */
[----:B------:R-:W4:Y:S04]  /*11b0*/  LDG.E.U16 R42, desc[UR10][R30.64] ;  /* 0x0000000a1e2a7981 */ /* 0x000f28000c1e1500 */
[----:B------:R-:W4:Y:S01]  /*11c0*/  LDG.E.U16 R44, desc[UR10][R28.64] ;  /* 0x0000000a1c2c7981 */ /* 0x000f22000c1e1500 */
[----:B------:R-:W-:Y:S06]  /*11d0*/  BAR.SYNC.DEFER_BLOCKING 0x0 ;  /* 0x0000000000007b1d */ /* 0x000fec0000010000 */
[----:B---3--:R-:W-:Y:S04]  /*11e0*/  STS.U16 [R2+UR6+0x400], R53 ;  /* 0x0004003502007988 */ /* 0x008fe80008000406 */
[----:B--2---:R-:W-:Y:S04]  /*11f0*/  STS.U16 [R2+UR6], R51 ;  /* 0x0000003302007988 */ /* 0x004fe80008000406 */
[----:B-----5:R-:W-:Y:S04]  /*1200*/  STS.U16 [R2+UR6+0xc00], R55 ;  /* 0x000c003702007988 */ /* 0x020fe80008000406 */
[----:B------:R-:W-:Y:S04]  /*1210*/  STS.U16 [R2+UR6+0x1000], R123 ;  /* 0x0010007b02007988 */ /* 0x000fe80008000406 */
[----:B------:R-:W-:Y:S04]  /*1220*/  STS.U16 [R2+UR6+0x800], R41 ;  /* 0x0008002902007988 */ /* 0x000fe80008000406 */
[----:B------:R-:W-:Y:S04]  /*1230*/  STS.U16 [R2+UR6+0x1400], R47 ;  /* 0x0014002f02007988 */ /* 0x000fe80008000406 */
[----:B----4-:R-:W-:Y:S04]  /*1240*/  STS.U16 [R2+UR6+0x1800], R45 ;  /* 0x0018002d02007988 */ /* 0x010fe80008000406 */
[----:B------:R-:W-:Y:S04]  /*1250*/  STS.U16 [R2+UR6+0x1c00], R43 ;  /* 0x001c002b02007988 */ /* 0x000fe80008000406 */
[----:B------:R-:W-:Y:S04]  /*1260*/  STS.U16 [R13+UR6+0x200], R50 ;  /* 0x000200320d007988 */ /* 0x000fe80008000406 */
[----:B------:R-:W-:Y:S04]  /*1270*/  STS.U16 [R13+UR6+0x600], R52 ;  /* 0x000600340d007988 */ /* 0x000fe80008000406 */
[----:B------:R-:W-:Y:S04]  /*1280*/  STS.U16 [R13+UR6+0xa00], R122 ;  /* 0x000a007a0d007988 */ /* 0x000fe80008000406 */
[----:B------:R-:W-:Y:S04]  /*1290*/  STS.U16 [R13+UR6+0xe00], R124 ;  /* 0x000e007c0d007988 */ /* 0x000fe80008000406 */
[----:B------:R-:W-:Y:S04]  /*12a0*/  STS.U16 [R13+UR6+0x1200], R125 ;  /* 0x0012007d0d007988 */ /* 0x000fe80008000406 */
[----:B------:R-:W-:Y:S04]  /*12b0*/  STS.U16 [R13+UR6+0x1600], R40 ;  /* 0x001600280d007988 */ /* 0x000fe80008000406 */
[----:B------:R-:W-:Y:S04]  /*12c0*/  STS.U16 [R13+UR6+0x1a00], R42 ;  /* 0x001a002a0d007988 */ /* 0x000fe80008000406 */
[----:B------:R-:W-:Y:S01]  /*12d0*/  STS.U16 [R13+UR6+0x1e00], R44 ;  /* 0x001e002c0d007988 */ /* 0x000fe20008000406 */
[----:B------:R-:W-:Y:S06]  /*12e0*/  BAR.SYNC.DEFER_BLOCKING 0x0 ;  /* 0x0000000000007b1d */ /* 0x000fec0000010000 */
[----:B------:R-:W-:Y:S04]  /*12f0*/  LDSM.16.MT88.4 R36, [R11+UR6+0x2000] ;  /* 0x002000060b24783b */ /* 0x000fe80008004200 */
[----:B------:R-:W0:Y:S04]  /*1300*/  LDSM.16.M88.4 R44, [R9+UR6] ;  /* 0x00000006092c783b */ /* 0x000e280008000200 */
[----:B------:R-:W1:Y:S04]  /*1310*/  LDSM.16.MT88.4 R52, [R18+UR6+0x2000] ;  /* 0x002000061234783b */ /* 0x000e680008004200 */
[----:B------:R-:W2:Y:S04]  /*1320*/  LDSM.16.MT88.4 R28, [R11+UR6+0x2400] ;  /* 0x002400060b1c783b */ /* 0x000ea80008004200 */
[----:B------:R-:W3:Y:S04]  /*1330*/  LDSM.16.MT88.4 R48, [R18+UR6+0x2400] ;  /* 0x002400061230783b */ /* 0x000ee80008004200 */
[----:B------:R-:W-:Y:S01]  /*1340*/  LDSM.16.MT88.4 R40, [R11+UR6+0x2800] ;  /* 0x002800060b28783b */ /* 0x000fe20008004200 */
[-C--:B0-----:R-:W-:Y:S06]  /*1350*/  HMMA.16816.F32 R36, R36, R44.reuse, RZ ;  /* 0x0000002c2424723c */ /* 0x081fec00000018ff */
[----:B-1----:R-:W-:-:S15]  /*1360*/  HMMA.16816.F32 R52, R52, R44, RZ ;  /* 0x0000002c3434723c */ /* 0x002fde00000018ff */
[----:B------:R-:W-:-:S03]  /*1370*/  NOP ;  /* 0x0000000000007918 */ /* 0x000fc60000000000 */
[-C--:B--2---:R-:W-:Y:S01]  /*1380*/  HMMA.16816.F32 R28, R28, R46.reuse, R36 ;  /* 0x0000002e1c1c723c */ /* 0x084fe20000001824 */
[----:B------:R-:W0:Y:S05]  /*1390*/  LDSM.16.M88.4 R36, [R19+UR6] ;  /* 0x000000061324783b */ /* 0x000e2a0008000200 */
[----:B---3--:R-:W-:Y:S01]  /*13a0*/  HMMA.16816.F32 R48, R48, R46, R52 ;  /* 0x0000002e3030723c */ /* 0x008fe20000001834 */
[----:B------:R-:W1:Y:S04]  /*13b0*/  LDSM.16.MT88.4 R44, [R18+UR6+0x2800] ;  /* 0x00280006122c783b */ /* 0x000e680008004200 */
[----:B------:R-:W2:-:S13]  /*13c0*/  LDSM.16.MT88.4 R52, [R18+UR6+0x2c00] ;  /* 0x002c00061234783b */ /* 0x000e9a0008004200 */
[-C--:B0-----:R-:W-:Y:S01]  /*13d0*/  HMMA.16816.F32 R28, R40, R36.reuse, R28 ;  /* 0x00000024281c723c */ /* 0x081fe2000000181c */
[----:B------:R-:W0:Y:S05]  /*13e0*/  LDSM.16.MT88.4 R40, [R11+UR6+0x2c00] ;  /* 0x002c00060b28783b */ /* 0x000e2a0008004200 */
[----:B-1----:R-:W-:-:S15]  /*13f0*/  HMMA.16816.F32 R44, R44, R36, R48 ;  /* 0x000000242c2c723c */ /* 0x002fde0000001830 */
[----:B------:R-:W-:-:S09]  /*1400*/  NOP ;  /* 0x0000000000007918 */ /* 0x000fd20000000000 */
[-C--:B--2---:R-:W-:Y:S01]  /*1410*/  HMMA.16816.F32 R44, R52, R38.reuse, R44 ;  /* 0x00000026342c723c */ /* 0x084fe2000000182c */
[----:B------:R-:W-:Y:S05]  /*1420*/  BAR.SYNC.DEFER_BLOCKING 0x0 ;  /* 0x0000000000007b1d */ /* 0x000fea0000010000 */
[----:B0-----:R-:W-:-:S15]  /*1430*/  HMMA.16816.F32 R28, R40, R38, R28 ;  /* 0x00000026281c723c */ /* 0x001fde000000181c */
[----:B------:R-:W-:-:S03]  /*1440*/  NOP ;  /* 0x0000000000007918 */ /* 0x000fc60000000000 */
[----:B------:R-:W-:Y:S01]  /*1450*/  FMUL R40, R44, UR9 ;  /* 0x000000092c287c20 */ /* 0x000fe20008400000 */
[----:B------:R-:W-:Y:S01]  /*1460*/  FMUL R41, R45, UR9 ;  /* 0x000000092d297c20 */ /* 0x000fe20008400000 */
[----:B------:R-:W-:Y:S01]  /*1470*/  FMUL R42, R46, UR9 ;  /* 0x000000092e2a7c20 */ /* 0x000fe20008400000 */
[----:B------:R-:W-:-:S03]  /*1480*/  FMUL R43, R47, UR9 ;  /* 0x000000092f2b7c20 */ /* 0x000fc60008400000 */
[----:B------:R-:W-:Y:S01]  /*1490*/  FMNMX R40, R40, R41, !PT ;  /* 0x0000002928287209 */ /* 0x000fe20007800000 */
[----:B------:R-:W-:Y:S01]  /*14a0*/  FMUL R36, R28, UR9 ;  /* 0x000000091c247c20 */ /* 0x000fe20008400000 */
[----:B------:R-:W-:Y:S01]  /*14b0*/  FMUL R37, R29, UR9 ;  /* 0x000000091d257c20 */ /* 0x000fe20008400000 */
[----:B------:R-:W-:Y:S01]  /*14c0*/  FMUL R38, R30, UR9 ;  /* 0x000000091e267c20 */ /* 0x000fe20008400000 */
[----:B------:R-:W-:Y:S01]  /*14d0*/  FMUL R39, R31, UR9 ;  /* 0x000000091f277c20 */ /* 0x000fe20008400000 */
[----:B------:R-:W-:Y:S02]  /*14e0*/  FMNMX R42, R42, R43, !PT ;  /* 0x0000002b2a2a7209 */ /* 0x000fe40007800000 */
[----:B------:R-:W-:Y:S02]  /*14f0*/  FMNMX R36, R36, R37, !PT ;  /* 0x0000002524247209 */ /* 0x000fe40007800000 */
[----:B------:R-:W-:Y:S01]  /*1500*/  FMNMX R38, R38, R39, !PT ;  /* 0x0000002726267209 */ /* 0x000fe20007800000 */
[----:B------:R-:W0:Y:S04]  /*1510*/  SHFL.BFLY PT, R41, R40, 0x2, 0x1f ;  /* 0x0c401f0028297f89 */ /* 0x000e2800000e0000 */
[----:B------:R-:W1:Y:S04]  /*1520*/  SHFL.BFLY PT, R37, R36, 0x2, 0x1f ;  /* 0x0c401f0024257f89 */ /* 0x000e6800000e0000 */
[----:B------:R-:W2:Y:S04]  /*1530*/  SHFL.BFLY PT, R39, R38, 0x2, 0x1f ;  /* 0x0c401f0026277f89 */ /* 0x000ea800000e0000 */
[----:B------:R-:W3:Y:S01]  /*1540*/  SHFL.BFLY PT, R43, R42, 0x2, 0x1f ;  /* 0x0c401f002a2b7f89 */ /* 0x000ee200000e0000 */
[----:B0-----:R-:W-:-:S02]  /*1550*/  FMNMX R41, R40, R41, !PT ;  /* 0x0000002928297209 */ /* 0x001fc40007800000 */
[----:B-1----:R-:W-:Y:S02]  /*1560*/  FMNMX R37, R36, R37, !PT ;  /* 0x0000002524257209 */ /* 0x002fe40007800000 */
[----:B--2---:R-:W-:Y:S02]  /*1570*/  FMNMX R39, R38, R39, !PT ;  /* 0x0000002726277209 */ /* 0x004fe40007800000 */
[----:B---3--:R-:W-:Y:S01]  /*1580*/  FMNMX R43, R42, R43, !PT ;  /* 0x0000002b2a2b7209 */ /* 0x008fe20007800000 */
        /* <DEDUP_REMOVED lines=8> */
[----:B------:R-:W-:Y:S04]  /*1610*/  @!P1 STS [R21], R48 ;  /* 0x0000003015009388 */ /* 0x000fe80000000800 */
[----:B------:R-:W-:Y:S04]  /*1620*/  @!P1 STS [R21+0x100], R50 ;  /* 0x0001003215009388 */ /* 0x000fe80000000800 */
[----:B------:R-:W-:Y:S04]  /*1630*/  @!P1 STS [R21+0x200], R52 ;  /* 0x0002003415009388 */ /* 0x000fe80000000800 */
[----:B------:R-:W-:Y:S01]  /*1640*/  @!P1 STS [R21+0x300], R36 ;  /* 0x0003002415009388 */ /* 0x000fe20000000800 */
[----:B------:R-:W-:Y:S06]  /*1650*/  BAR.SYNC.DEFER_BLOCKING 0x0 ;  /* 0x0000000000007b1d */ /* 0x000fec0000010000 */
[----:B------:R-:W0:Y:S04]  /*1660*/  LDS R37, [R12] ;  /* 0x000000000c257984 */ /* 0x000e280000000800 */
[----:B0-----:R-:W0:Y:S02]  /*1670*/  SHFL.BFLY PT, R38, R37, 0x4, 0x1f ;  /* 0x0c801f0025267f89 */ /* 0x001e2400000e0000 */
[----:B0-----:R-:W-:-:S05]  /*1680*/  FMNMX R38, R37, R38, !PT ;  /* 0x0000002625267209 */ /* 0x001fca0007800000 */
[----:B------:R-:W0:Y:S02]  /*1690*/  SHFL.BFLY PT, R39, R38, 0x2, 0x1f ;  /* 0x0c401f0026277f89 */ /* 0x000e2400000e0000 */
[----:B0-----:R-:W-:-:S05]  /*16a0*/  FMNMX R39, R38, R39, !PT ;  /* 0x0000002726277209 */ /* 0x001fca0007800000 */
[----:B------:R-:W0:Y:S02]  /*16b0*/  SHFL.BFLY PT, R40, R39, 0x1, 0x1f ;  /* 0x0c201f0027287f89 */ /* 0x000e2400000e0000 */
[----:B0-----:R-:W-:-:S05]  /*16c0*/  FMNMX R41, R39, R40, !PT ;  /* 0x0000002827297209 */ /* 0x001fca0007800000 */
[----:B------:R-:W-:Y:S01]  /*16d0*/  @!P0 STS [R12], R41 ;  /* 0x000000290c008388 */ /* 0x000fe20000000800 */
[----:B------:R-:W-:Y:S06]  /*16e0*/  BAR.SYNC.DEFER_BLOCKING 0x0 ;  /* 0x0000000000007b1d */ /* 0x000fec0000010000 */
[----:B------:R-:W0:Y:S04]  /*16f0*/  LDS R54, [R20+0x200] ;  /* 0x0002000014367984 */ /* 0x000e280000000800 */
[----:B------:R-:W1:Y:S04]  /*1700*/  LDS R55, [R20+0x300] ;  /* 0x0003000014377984 */ /* 0x000e680000000800 */
[----:B------:R-:W2:Y:S04]  /*1710*/  LDS R52, [R20] ;  /* 0x0000000014347984 */ /* 0x000ea80000000800 */
[----:B------:R-:W3:Y:S01]  /*1720*/  LDS R53, [R20+0x100] ;  /* 0x0001000014357984 */ /* 0x000ee20000000800 */
[----:B0-----:R-:W-:-:S02]  /*1730*/  FMNMX R54, R54, R67, !PT ;  /* 0x0000004336367209 */ /* 0x001fc40007800000 */
[----:B-1----:R-:W-:-:S03]  /*1740*/  FMNMX R55, R55, R64, !PT ;  /* 0x0000004037377209 */ /* 0x002fc60007800000 */
[--C-:B------:R-:W-:Y:S01]  /*1750*/  FFMA R44, R44, UR9, -R54.reuse ;  /* 0x000000092c2c7c23 */ /* 0x100fe20008000836 */
[----:B--2---:R-:W-:Y:S01]  /*1760*/  FMNMX R52, R52, R65, !PT ;  /* 0x0000004134347209 */ /* 0x004fe20007800000 */
[----:B------:R-:W-:Y:S01]  /*1770*/  FFMA R45, R45, UR9, -R54 ;  /* 0x000000092d2d7c23 */ /* 0x000fe20008000836 */
[----:B---3--:R-:W-:Y:S01]  /*1780*/  FMNMX R53, R53, R66, !PT ;  /* 0x0000004235357209 */ /* 0x008fe20007800000 */
[--C-:B------:R-:W-:Y:S01]  /*1790*/  FFMA R46, R46, UR9, -R55.reuse ;  /* 0x000000092e2e7c23 */ /* 0x100fe20008000837 */
[----:B------:R-:W-:Y:S01]  /*17a0*/  FFMA R47, R47, UR9, -R55 ;  /* 0x000000092f2f7c23 */ /* 0x000fe20008000837 */
[--C-:B------:R-:W-:Y:S01]  /*17b0*/  FFMA R28, R28, UR9, -R52.reuse ;  /* 0x000000091c1c7c23 */ /* 0x100fe20008000834 */
[----:B------:R-:W-:Y:S01]  /*17c0*/  FFMA R29, R29, UR9, -R52 ;  /* 0x000000091d1d7c23 */ /* 0x000fe20008000834 */
[--C-:B------:R-:W-:Y:S01]  /*17d0*/  FFMA R30, R30, UR9, -R53.reuse ;  /* 0x000000091e1e7c23 */ /* 0x100fe20008000835 */
[----:B------:R-:W-:Y:S01]  /*17e0*/  FFMA R31, R31, UR9, -R53 ;  /* 0x000000091f1f7c23 */ /* 0x000fe20008000835 */
[----:B------:R-:W-:Y:S01]  /*17f0*/  FMUL R40, R44, 1.4426950216293334961 ;  /* 0x3fb8aa3b2c287820 */ /* 0x000fe20000400000 */
[----:B------:R-:W-:Y:S01]  /*1800*/  FMUL R41, R45, 1.4426950216293334961 ;  /* 0x3fb8aa3b2d297820 */ /* 0x000fe20000400000 */
[----:B------:R-:W-:Y:S01]  /*1810*/  FMUL R43, R46, 1.4426950216293334961 ;  /* 0x3fb8aa3b2e2b7820 */ /* 0x000fe20000400000 */
[----:B------:R-:W-:Y:S01]  /*1820*/  FMUL R42, R47, 1.4426950216293334961 ;  /* 0x3fb8aa3b2f2a7820 */ /* 0x000fe20000400000 */
[----:B------:R-:W-:Y:S01]  /*1830*/  FMUL R28, R28, 1.4426950216293334961 ;  /* 0x3fb8aa3b1c1c7820 */ /* 0x000fe20000400000 */
[----:B------:R-:W-:Y:S01]  /*1840*/  FMUL R29, R29, 1.4426950216293334961 ;  /* 0x3fb8aa3b1d1d7820 */ /* 0x000fe20000400000 */
[----:B------:R-:W-:Y:S01]  /*1850*/  FMUL R30, R30, 1.4426950216293334961 ;  /* 0x3fb8aa3b1e1e7820 */ /* 0x000fe20000400000 */
[----:B------:R-:W-:Y:S01]  /*1860*/  FMUL R31, R31, 1.4426950216293334961 ;  /* 0x3fb8aa3b1f1f7820 */ /* 0x000fe20000400000 */
[----:B------:R-:W-:Y:S08]  /*1870*/  MUFU.EX2 R36, R28 ;  /* 0x0000001c00247308 */ /* 0x000ff00000000800 */
[----:B------:R-:W0:Y:S08]  /*1880*/  MUFU.EX2 R37, R29 ;  /* 0x0000001d00257308 */ /* 0x000e300000000800 */
[----:B------:R-:W-:Y:S08]  /*1890*/  MUFU.EX2 R38, R30 ;  /* 0x0000001e00267308 */ /* 0x000ff00000000800 */
[----:B------:R-:W1:Y:S08]  /*18a0*/  MUFU.EX2 R39, R31 ;  /* 0x0000001f00277308 */ /* 0x000e700000000800 */
[----:B------:R-:W-:Y:S08]  /*18b0*/  MUFU.EX2 R40, R40 ;  /* 0x0000002800287308 */ /* 0x000ff00000000800 */
[----:B------:R-:W2:Y:S08]  /*18c0*/  MUFU.EX2 R41, R41 ;  /* 0x0000002900297308 */ /* 0x000eb00000000800 */
[----:B------:R-:W-:Y:S08]  /*18d0*/  MUFU.EX2 R43, R43 ;  /* 0x0000002b002b7308 */ /* 0x000ff00000000800 */
[----:B------:R-:W3:Y:S01]  /*18e0*/  MUFU.EX2 R42, R42 ;  /* 0x0000002a002a7308 */ /* 0x000ee20000000800 */
[----:B0-----:R-:W-:Y:S01]  /*18f0*/  FADD R28, R36, R37 ;  /* 0x00000025241c7221 */ /* 0x001fe20000000000 */
[----:B-1----:R-:W-:Y:S01]  /*1900*/  FADD R29, R38, R39 ;  /* 0x00000027261d7221 */ /* 0x002fe20000000000 */
[----:B--2---:R-:W-:-:S03]  /*1910*/  FADD R30, R40, R41 ;  /* 0x00000029281e7221 */ /* 0x004fc60000000000 */
[----:B------:R-:W0:Y:S04]  /*1920*/  SHFL.BFLY PT, R45, R28, 0x2, 0x1f ;  /* 0x0c401f001c2d7f89 */ /* 0x000e2800000e0000 */
[----:B------:R-:W1:Y:S01]  /*1930*/  SHFL.BFLY PT, R44, R29, 0x2, 0x1f ;  /* 0x0c401f001d2c7f89 */ /* 0x000e6200000e0000 */
[----:B---3--:R-:W-:-:S03]  /*1940*/  FADD R31, R43, R42 ;  /* 0x0000002a2b1f7221 */ /* 0x008fc60000000000 */
[----:B------:R-:W2:Y:S04]  /*1950*/  SHFL.BFLY PT, R47, R30, 0x2, 0x1f ;  /* 0x0c401f001e2f7f89 */ /* 0x000ea800000e0000 */
[----:B------:R-:W3:Y:S01]  /*1960*/  SHFL.BFLY PT, R50, R31, 0x2, 0x1f ;  /* 0x0c401f001f327f89 */ /* 0x000ee200000e0000 */
[----:B0-----:R-:W-:Y:S01]  /*1970*/  FADD R45, R28, R45 ;  /* 0x0000002d1c2d7221 */ /* 0x001fe20000000000 */
[----:B-1----:R-:W-:Y:S01]  /*1980*/  FADD R46, R29, R44 ;  /* 0x0000002c1d2e7221 */ /* 0x002fe20000000000 */
[----:B------:R-:W-:Y:S01]  /*1990*/  BAR.SYNC.DEFER_BLOCKING 0x0 ;  /* 0x0000000000007b1d */ /* 0x000fe20000010000 */
[----:B--2---:R-:W-:Y:S01]  /*19a0*/  FADD R48, R30, R47 ;  /* 0x0000002f1e307221 */ /* 0x004fe20000000000 */
[----:B---3--:R-:W-:-:S04]  /*19b0*/  FADD R50, R31, R50 ;  /* 0x000000321f327221 */ /* 0x008fc80000000000 */
[----:B------:R-:W0:Y:S04]  /*19c0*/  SHFL.BFLY PT, R44, R45, 0x1, 0x1f ;  /* 0x0c201f002d2c7f89 */ /* 0x000e2800000e0000 */
[----:B------:R-:W1:Y:S04]  /*19d0*/  SHFL.BFLY PT, R47, R46, 0x1, 0x1f ;  /* 0x0c201f002e2f7f89 */ /* 0x000e6800000e0000 */
[----:B------:R-:W2:Y:S04]  /*19e0*/  SHFL.BFLY PT, R49, R48, 0x1, 0x1f ;  /* 0x0c201f0030317f89 */ /* 0x000ea800000e0000 */
[----:B------:R-:W3:Y:S01]  /*19f0*/  SHFL.BFLY PT, R51, R50, 0x1, 0x1f ;  /* 0x0c201f0032337f89 */ /* 0x000ee200000e0000 */
[----:B0-----:R-:W-:Y:S01]  /*1a00*/  FADD R44, R45, R44 ;  /* 0x0000002c2d2c7221 */ /* 0x001fe20000000000 */
[----:B-1----:R-:W-:Y:S01]  /*1a10*/  FADD R122, R46, R47 ;  /* 0x0000002f2e7a7221 */ /* 0x002fe20000000000 */
[----:B--2---:R-:W-:Y:S01]  /*1a20*/  FADD R124, R48, R49 ;  /* 0x00000031307c7221 */ /* 0x004fe20000000000 */
[----:B---3--:R-:W-:-:S02]  /*1a30*/  FADD R51, R50, R51 ;  /* 0x0000003332337221 */ /* 0x008fc40000000000 */
[----:B------:R-:W-:Y:S04]  /*1a40*/  @!P1 STS [R21], R44 ;  /* 0x0000002c15009388 */ /* 0x000fe80000000800 */
[----:B------:R-:W-:Y:S04]  /*1a50*/  @!P1 STS [R21+0x100], R122 ;  /* 0x0001007a15009388 */ /* 0x000fe80000000800 */
[----:B------:R-:W-:Y:S04]  /*1a60*/  @!P1 STS [R21+0x200], R124 ;  /* 0x0002007c15009388 */ /* 0x000fe80000000800 */
[----:B------:R-:W-:Y:S01]  /*1a70*/  @!P1 STS [R21+0x300], R51 ;  /* 0x0003003315009388 */ /* 0x000fe20000000800 */
[----:B------:R-:W-:Y:S06]  /*1a80*/  BAR.SYNC.DEFER_BLOCKING 0x0 ;  /* 0x0000000000007b1d */ /* 0x000fec0000010000 */
[----:B------:R-:W0:Y:S04]  /*1a90*/  LDS R29, [R12] ;  /* 0x000000000c1d7984 */ /* 0x000e280000000800 */
[----:B0-----:R-:W0:Y:S02]  /*1aa0*/  SHFL.BFLY PT, R28, R29, 0x4, 0x1f ;  /* 0x0c801f001d1c7f89 */ /* 0x001e2400000e0000 */
[----:B0-----:R-:W-:-:S05]  /*1ab0*/  FADD R30, R29, R28 ;  /* 0x0000001c1d1e7221 */ /* 0x001fca0000000000 */
[----:B------:R-:W0:Y:S02]  /*1ac0*/  SHFL.BFLY PT, R31, R30, 0x2, 0x1f ;  /* 0x0c401f001e1f7f89 */ /* 0x000e2400000e0000 */
[----:B0-----:R-:W-:-:S05]  /*1ad0*/  FADD R31, R30, R31 ;  /* 0x0000001f1e1f7221 */ /* 0x001fca0000000000 */
[----:B------:R-:W0:Y:S02]  /*1ae0*/  SHFL.BFLY PT, R28, R31, 0x1, 0x1f ;  /* 0x0c201f001f1c7f89 */ /* 0x000e2400000e0000 */
[----:B0-----:R-:W-:-:S05]  /*1af0*/  FADD R45, R31, R28 ;  /* 0x0000001c1f2d7221 */ /* 0x001fca0000000000 */
[----:B------:R-:W-:Y:S01]  /*1b00*/  @!P0 STS [R12], R45 ;  /* 0x0000002d0c008388 */ /* 0x000fe20000000800 */
[----:B------:R-:W-:Y:S01]  /*1b10*/  BAR.SYNC.DEFER_BLOCKING 0x0 ;  /* 0x0000000000007b1d */ /* 0x000fe20000010000 */
[----:B------:R-:W-:-:S04]  /*1b20*/  FADD R28, -R52, R65 ;  /* 0x00000041341c7221 */ /* 0x000fc80000000100 */
[----:B------:R-:W-:Y:S01]  /*1b30*/  FMUL R46, R28, 1.4426950216293334961 ;  /* 0x3fb8aa3b1c2e7820 */ /* 0x000fe20000400000 */
[----:B------:R-:W0:Y:S03]  /*1b40*/  LDS R50, [R20] ;  /* 0x0000000014327984 */ /* 0x000e260000000800 */
[----:B------:R-:W1:Y:S01]  /*1b50*/  MUFU.EX2 R49, R46 ;  /* 0x0000002e00317308 */ /* 0x000e620000000800 */
[----:B------:R-:W2:Y:S04]  /*1b60*/  LDS R47, [R20+0x100] ;  /* 0x00010000142f7984 */ /* 0x000ea80000000800 */
[----:B------:R-:W3:Y:S04]  /*1b70*/  LDS R30, [R20+0x200] ;  /* 0x00020000141e7984 */ /* 0x000ee80000000800 */
[----:B------:R-:W4:Y:S01]  /*1b80*/  LDS R31, [R20+0x300] ;  /* 0x00030000141f7984 */ /* 0x000f220000000800 */
[----:B------:R-:W-:Y:S01]  /*1b90*/  FADD R28, -R53, R66 ;  /* 0x00000042351c7221 */ /* 0x000fe20000000100 */
[----:B------:R-:W-:-:S03]  /*1ba0*/  FADD R44, -R54, R67 ;  /* 0x00000043362c7221 */ /* 0x000fc60000000100 */
[----:B------:R-:W-:Y:S01]  /*1bb0*/  FMUL R48, R28, 1.4426950216293334961 ;  /* 0x3fb8aa3b1c307820 */ /* 0x000fe20000400000 */
[C---:B-1----:R-:W-:Y:S01]  /*1bc0*/  FMUL R24, R49.reuse, R24 ;  /* 0x0000001831187220 */ /* 0x042fe20000400000 */
[----:B------:R-:W-:-:S04]  /*1bd0*/  FMUL R25, R49, R25 ;  /* 0x0000001931197220 */ /* 0x000fc80000400000 */
[----:B------:R-:W2:Y:S01]  /*1be0*/  MUFU.EX2 R48, R48 ;  /* 0x0000003000307308 */ /* 0x000ea20000000800 */
[----:B0-----:R-:W-:Y:S01]  /*1bf0*/  FFMA R3, R49, R3, R50 ;  /* 0x0000000331037223 */ /* 0x001fe20000000032 */
[----:B------:R-:W-:Y:S01]  /*1c00*/  FMUL R49, R44, 1.4426950216293334961 ;  /* 0x3fb8aa3b2c317820 */ /* 0x000fe20000400000 */
[----:B------:R-:W-:-:S04]  /*1c10*/  FADD R44, -R55, R64 ;  /* 0x00000040372c7221 */ /* 0x000fc80000000100 */
[----:B------:R-:W-:Y:S01]  /*1c20*/  FMUL R44, R44, 1.4426950216293334961 ;  /* 0x3fb8aa3b2c2c7820 */ /* 0x000fe20000400000 */
[----:B------:R-:W3:Y:S01]  /*1c30*/  MUFU.EX2 R49, R49 ;  /* 0x0000003100317308 */ /* 0x000ee20000000800 */
[----:B------:R-:W-:-:S04]  /*1c40*/  IMAD.WIDE R28, R7, 0x2, R88 ;  /* 0x00000002071c7825 */ /* 0x000fc800078e0258 */
[----:B--2---:R-:W-:-:S03]  /*1c50*/  FFMA R4, R48, R4, R47 ;  /* 0x0000000430047223 */ /* 0x004fc6000000002f */
[----:B------:R-:W4:Y:S01]  /*1c60*/  MUFU.EX2 R44, R44 ;  /* 0x0000002c002c7308 */ /* 0x000f220000000800 */
[C---:B------:R-:W-:Y:S01]  /*1c70*/  IMAD.WIDE R46, R7.reuse, 0x2, R80 ;  /* 0x00000002072e7825 */ /* 0x040fe200078e0250 */
[----:B------:R0:W2:Y:S03]  /*1c80*/  LDG.E.U16 R45, desc[UR10][R28.64] ;  /* 0x0000000a1c2d7981 */ /* 0x0000a6000c1e1500 */
[----:B------:R-:W-:Y:S02]  /*1c90*/  IMAD.WIDE R66, R7, 0x2, R76 ;  /* 0x0000000207427825 */ /* 0x000fe400078e024c */
[----:B------:R-:W5:Y:S02]  /*1ca0*/  LDG.E.U16 R47, desc[UR10][R46.64] ;  /* 0x0000000a2e2f7981 */ /* 0x000f64000c1e1500 */
[----:B---3--:R-:W-:Y:S01]  /*1cb0*/  FFMA R5, R49, R5, R30 ;  /* 0x0000000531057223 */ /* 0x008fe2000000001e */
[----:B------:R-:W-:-:S04]  /*1cc0*/  IMAD.WIDE R64, R7, 0x2, R84 ;  /* 0x0000000207407825 */ /* 0x000fc800078e0254 */
[C---:B------:R-:W-:Y:S01]  /*1cd0*/  FMUL R26, R48.reuse, R26 ;  /* 0x0000001a301a7220 */ /* 0x040fe20000400000 */
[----:B------:R-:W-:Y:S01]  /*1ce0*/  FMUL R27, R48, R27 ;  /* 0x0000001b301b7220 */ /* 0x000fe20000400000 */
[----:B------:R-:W3:Y:S01]  /*1cf0*/  LDG.E.U16 R66, desc[UR10][R66.64] ;  /* 0x0000000a42427981 */ /* 0x000ee2000c1e1500 */
[----:B0-----:R-:W-:-:S04]  /*1d00*/  IMAD.WIDE R28, R7, 0x2, R78 ;  /* 0x00000002071c7825 */ /* 0x001fc800078e024e */
[C---:B----4-:R-:W-:Y:S01]  /*1d10*/  FFMA R6, R44.reuse, R6, R31 ;  /* 0x000000062c067223 */ /* 0x050fe2000000001f */
[----:B------:R-:W-:Y:S01]  /*1d20*/  FMUL R50, R44, R34 ;  /* 0x000000222c327220 */ /* 0x000fe20000400000 */
[----:B------:R0:W4:Y:S01]  /*1d30*/  LDG.E.U16 R46, desc[UR10][R28.64] ;  /* 0x0000000a1c2e7981 */ /* 0x000122000c1e1500 */
[----:B------:R-:W-:-:S04]  /*1d40*/  IMAD.WIDE R30, R7, 0x2, R72 ;  /* 0x00000002071e7825 */ /* 0x000fc800078e0248 */
[----:B------:R-:W-:Y:S01]  /*1d50*/  FMUL R51, R44, R35 ;  /* 0x000000232c337220 */ /* 0x000fe20000400000 */
[----:B------:R-:W-:Y:S01]  /*1d60*/  FMUL R48, R49, R32 ;  /* 0x0000002031307220 */ /* 0x000fe20000400000 */
[----:B------:R-:W4:Y:S01]  /*1d70*/  LDG.E.U16 R65, desc[UR10][R64.64] ;  /* 0x0000000a40417981 */ /* 0x000f22000c1e1500 */
[----:B------:R-:W-:-:S04]  /*1d80*/  IMAD.WIDE R122, R7, 0x2, R82 ;  /* 0x00000002077a7825 */ /* 0x000fc800078e0252 */
[----:B0-----:R-:W-:Y:S01]  /*1d90*/  IMAD.WIDE R28, R7, 0x2, R70 ;  /* 0x00000002071c7825 */ /* 0x001fe200078e0246 */
[----:B------:R0:W4:Y:S03]  /*1da0*/  LDG.E.U16 R67, desc[UR10][R30.64] ;  /* 0x0000000a1e437981 */ /* 0x000126000c1e1500 */
[----:B------:R-:W-:Y:S01]  /*1db0*/  FMUL R49, R49, R33 ;  /* 0x0000002131317220 */ /* 0x000fe20000400000 */
[C---:B------:R-:W-:Y:S01]  /*1dc0*/  IMAD.WIDE R34, R7.reuse, 0x2, R74 ;  /* 0x0000000207227825 */ /* 0x040fe200078e024a */
[----:B------:R1:W4:Y:S03]  /*1dd0*/  LDG.E.U16 R44, desc[UR10][R28.64] ;  /* 0x0000000a1c2c7981 */ /* 0x000326000c1e1500 */
[C---:B------:R-:W-:Y:S01]  /*1de0*/  IMAD.WIDE R32, R7.reuse, 0x2, R68 ;  /* 0x0000000207207825 */ /* 0x040fe200078e0244 */
[----:B------:R-:W4:Y:S03]  /*1df0*/  LDG.E.U16 R122, desc[UR10][R122.64] ;  /* 0x0000000a7a7a7981 */ /* 0x000f26000c1e1500 */
[C---:B0-----:R-:W-:Y:S01]  /*1e00*/  IMAD.WIDE R30, R7.reuse, 0x2, R62 ;  /* 0x00000002071e7825 */ /* 0x041fe200078e023e */
[----:B------:R-:W4:Y:S03]  /*1e10*/  LDG.E.U16 R34, desc[UR10][R34.64] ;  /* 0x0000000a22227981 */ /* 0x000f26000c1e1500 */
[C---:B-1----:R-:W-:Y:S01]  /*1e20*/  IMAD.WIDE R28, R7.reuse, 0x2, R60 ;  /* 0x00000002071c7825 */ /* 0x042fe200078e023c */
[----:B------:R0:W4:Y:S03]  /*1e30*/  LDG.E.U16 R123, desc[UR10][R30.64] ;  /* 0x0000000a1e7b7981 */ /* 0x000126000c1e1500 */
[C---:B------:R-:W-:Y:S01]  /*1e40*/  IMAD.WIDE R124, R7.reuse, 0x2, R86 ;  /* 0x00000002077c7825 */ /* 0x040fe200078e0256 */
[----:B------:R1:W4:Y:S04]  /*1e50*/  LDG.E.U16 R64, desc[UR10][R28.64] ;  /* 0x0000000a1c407981 */ /* 0x000328000c1e1500 */
[----:B------:R1:W4:Y:S01]  /*1e60*/  LDG.E.U16 R35, desc[UR10][R32.64] ;  /* 0x0000000a20237981 */ /* 0x000322000c1e1500 */
[----:B0-----:R-:W-:-:S03]  /*1e70*/  IMAD.WIDE R30, R7, 0x2, R56 ;  /* 0x00000002071e7825 */ /* 0x001fc600078e0238 */
[----:B------:R-:W4:Y:S01]  /*1e80*/  LDG.E.U16 R124, desc[UR10][R124.64] ;  /* 0x0000000a7c7c7981 */ /* 0x000f22000c1e1500 */
[----:B-1----:R-:W-:-:S03]  /*1e90*/  IMAD.WIDE R28, R7, 0x2, R22 ;  /* 0x00000002071c7825 */ /* 0x002fc600078e0216 */
[----:B------:R-:W4:Y:S01]  /*1ea0*/  LDG.E.U16 R30, desc[UR10][R30.64] ;  /* 0x0000000a1e1e7981 */ /* 0x000f22000c1e1500 */
[----:B------:R-:W-:-:S03]  /*1eb0*/  IMAD.WIDE R32, R7, 0x2, R58 ;  /* 0x0000000207207825 */ /* 0x000fc600078e023a */
[----:B------:R-:W4:Y:S04]  /*1ec0*/  LDG.E.U16 R29, desc[UR10][R28.64] ;  /* 0x0000000a1c1d7981 */ /* 0x000f28000c1e1500 */
[----:B------:R-:W4:Y:S01]  /*1ed0*/  LDG.E.U16 R125, desc[UR10][R32.64] ;  /* 0x0000000a207d7981 */ /* 0x000f22000c1e1500 */
[----:B------:R-:W-:Y:S01]  /*1ee0*/  BAR.SYNC.DEFER_BLOCKING 0x0 ;  /* 0x0000000000007b1d */ /* 0x000fe20000010000 */
[----:B------:R-:W-:-:S05]  /*1ef0*/  UIADD3 UR4, UR4, 0x40, URZ ;  /* 0x0000004004047890 */ /* 0x000fca000fffe03f */
[----:B--2---:R-:W-:Y:S04]  /*1f00*/  STS.U16 [R2+UR6], R45 ;  /* 0x0000002d02007988 */ /* 0x004fe80008000406 */
[----:B-----5:R-:W-:Y:S04]  /*1f10*/  STS.U16 [R2+UR6+0x800], R47 ;  /* 0x0008002f02007988 */ /* 0x020fe80008000406 */
[----:B---3--:R0:W-:Y:S04]  /*1f20*/  STS.U16 [R2+UR6+0xc00], R66 ;  /* 0x000c004202007988 */ /* 0x0081e80008000406 */
[----:B----4-:R1:W-:Y:S01]  /*1f30*/  STS.U16 [R2+UR6+0x400], R65 ;  /* 0x0004004102007988 */ /* 0x0103e20008000406 */
[----:B0-----:R-:W-:-:S03]  /*1f40*/  F2FP.F16.F32.PACK_AB R66, R41, R40 ;  /* 0x000000282942723e */ /* 0x001fc600000000ff */
[----:B------:R0:W-:Y:S01]  /*1f50*/  STS.U16 [R2+UR6+0x1000], R67 ;  /* 0x0010004302007988 */ /* 0x0001e20008000406 */
[----:B-1----:R-:W-:Y:S02]  /*1f60*/  F2FP.F16.F32.PACK_AB R65, R39, R38 ;  /* 0x000000262741723e */ /* 0x002fe400000000ff */
[----:B0-----:R-:W-:Y:S01]  /*1f70*/  F2FP.F16.F32.PACK_AB R67, R42, R43 ;  /* 0x0000002b2a43723e */ /* 0x001fe200000000ff */
[----:B------:R0:W-:Y:S04]  /*1f80*/  STS.U16 [R2+UR6+0x1800], R64 ;  /* 0x0018004002007988 */ /* 0x0001e80008000406 */
[----:B------:R-:W-:Y:S01]  /*1f90*/  STS.U16 [R2+UR6+0x1400], R35 ;  /* 0x0014002302007988 */ /* 0x000fe20008000406 */
[----:B0-----:R-:W-:-:S03]  /*1fa0*/  F2FP.F16.F32.PACK_AB R64, R37, R36 ;  /* 0x000000242540723e */ /* 0x001fc600000000ff */
        /* <DEDUP_REMOVED lines=9> */
[----:B------:R-:W-:Y:S01]  /*2040*/  STSM.16.M88.4 [R8+0x3000], R64 ;  /* 0x0030004008007844 */ /* 0x000fe20000000200 */
[----:B------:R-:W-:Y:S06]  /*2050*/  BAR.SYNC.DEFER_BLOCKING 0x0 ;  /* 0x0000000000007b1d */ /* 0x000fec0000010000 */
[----:B------:R-:W-:Y:S04]  /*2060*/  LDSM.16.M88.4 R32, [R10+UR6+0x3000] ;  /* 0x003000060a20783b */ /* 0x000fe80008000200 */
[----:B------:R-:W0:Y:S04]  /*2070*/  LDSM.16.M88.4 R40, [R9+UR6] ;  /* 0x000000060928783b */ /* 0x000e280008000200 */
[----:B------:R-:W1:Y:S04]  /*2080*/  LDSM.16.M88.4 R28, [R10+UR6+0x3800] ;  /* 0x003800060a1c783b */ /* 0x000e680008000200 */
[----:B------:R-:W2:Y:S04]  /*2090*/  LDSM.16.M88.4 R36, [R15+UR6+0x3000] ;  /* 0x003000060f24783b */ /* 0x000ea80008000200 */
[----:B------:R-:W3:Y:S01]  /*20a0*/  LDSM.16.M88.4 R44, [R15+UR6+0x3800] ;  /* 0x003800060f2c783b */ /* 0x000ee20008000200 */
[-C--:B0-----:R-:W-:Y:S03]  /*20b0*/  HMMA.16816.F32 R24, R32, R40.reuse, R24 ;  /* 0x000000282018723c */ /* 0x081fe60000001818 */
[----:B------:R-:W-:Y:S03]  /*20c0*/  LDSM.16.M88.4 R32, [R19+UR6] ;  /* 0x000000061320783b */ /* 0x000fe60008000200 */
[----:B-1----:R-:W-:Y:S01]  /*20d0*/  HMMA.16816.F32 R48, R28, R40, R48 ;  /* 0x000000281c30723c */ /* 0x002fe20000001830 */
[----:B------:R-:W0:-:S15]  /*20e0*/  LDSM.16.M88.4 R28, [R14+UR6+0x3000] ;  /* 0x003000060e1c783b */ /* 0x000e1e0008000200 */
[----:B------:R-:W-:-:S02]  /*20f0*/  NOP ;  /* 0x0000000000007918 */ /* 0x000fc40000000000 */
[-C--:B--2---:R-:W-:Y:S01]  /*2100*/  HMMA.16816.F32 R36, R36, R42.reuse, R24 ;  /* 0x0000002a2424723c */ /* 0x084fe20000001818 */
[----:B------:R-:W1:Y:S05]  /*2110*/  LDSM.16.M88.4 R24, [R14+UR6+0x3800] ;  /* 0x003800060e18783b */ /* 0x000e6a0008000200 */
[----:B---3--:R-:W-:Y:S01]  /*2120*/  HMMA.16816.F32 R44, R44, R42, R48 ;  /* 0x0000002a2c2c723c */ /* 0x008fe20000001830 */
[----:B------:R-:W2:Y:S04]  /*2130*/  LDSM.16.M88.4 R48, [R17+UR6+0x3000] ;  /* 0x003000061130783b */ /* 0x000ea80008000200 */
[----:B------:R-:W3:-:S13]  /*2140*/  LDSM.16.M88.4 R40, [R17+UR6+0x3800] ;  /* 0x003800061128783b */ /* 0x000eda0008000200 */
[-C--:B0-----:R-:W-:Y:S01]  /*2150*/  HMMA.16816.F32 R28, R28, R32.reuse, R36 ;  /* 0x000000201c1c723c */ /* 0x081fe20000001824 */
[----:B------:R-:W0:Y:S08]  /*2160*/  LDC R38, c[0x0][0x280] ;  /* 0x0000a000ff267b82 */ /* 0x000e300000000800 */
[----:B------:R-:W4:Y:S01]  /*2170*/  LDC R36, c[0x0][0x264] ;  /* 0x00009900ff247b82 */ /* 0x000f220000000800 */
[----:B-1----:R-:W-:Y:S07]  /*2180*/  HMMA.16816.F32 R44, R24, R32, R44 ;  /* 0x00000020182c723c */ /* 0x002fee000000182c */
[----:B------:R-:W1:Y:S01]  /*2190*/  LDC R37, c[0x0][0x254] ;  /* 0x00009500ff257b82 */ /* 0x000e620000000800 */
[----:B0-----:R-:W-:-:S06]  /*21a0*/  ISETP.LE.AND P2, PT, R38, UR4, PT ;  /* 0x0000000426007c0c */ /* 0x001fcc000bf43270 */
[----:B--2---:R-:W-:Y:S01]  /*21b0*/  HMMA.16816.F32 R24, R48, R34, R28 ;  /* 0x000000223018723c */ /* 0x004fe2000000181c */
[----:B------:R-:W-:Y:S01]  /*21c0*/  IMAD.MOV.U32 R65, RZ, RZ, R52 ;  /* 0x000000ffff417224 */ /* 0x000fe200078e0034 */
[----:B------:R-:W-:Y:S01]  /*21d0*/  MOV R67, R54 ;  /* 0x0000003600437202 */ /* 0x000fe20000000f00 */
[----:B------:R-:W-:Y:S02]  /*21e0*/  IMAD.MOV.U32 R66, RZ, RZ, R53 ;  /* 0x000000ffff427224 */ /* 0x000fe400078e0035 */
[----:B------:R-:W-:Y:S02]  /*21f0*/  IMAD.MOV.U32 R64, RZ, RZ, R55 ;  /* 0x000000ffff407224 */ /* 0x000fe400078e0037 */
[----:B----4-:R-:W-:-:S03]  /*2200*/  IMAD R7, R36, 0x40, R7 ;  /* 0x0000004024077824 */ /* 0x010fc600078e0207 */
[----:B---3--:R-:W-:Y:S01]  /*2210*/  HMMA.16816.F32 R32, R40, R34, R44 ;  /* 0x000000222820723c */ /* 0x008fe2000000182c */
[----:B-1----:R-:W-:Y:S01]  /*2220*/  LEA R16, R37, R16, 0x6 ;  /* 0x0000001025107211 */ /* 0x002fe200078e30ff */
[----:B------:R-:W-:-:S07]  /*2230*/  NOP ;  /* 0x0000000000007918 */ /* 0x000fce0000000000 */
[----:B------:R-:W-:-:S15]  /*2240*/  @!P2 BRA `(.L_x_1) ;  /* 0xffffffec0060a947 */ /* 0x000fde000383ffff */
.L_x_0:
[----:B------:R-:W0:Y:S01]  /*2250*/  S2R R9, SR_TID.X ;  /* 0x0000000000097919 */ /* 0x000e220000002100 */
[----:B-1----:R-:W-:Y:S01]  /*2260*/  IMAD.MOV.U32 R23, RZ, RZ, R3 ;  /* 0x000000ffff177224 */ /* 0x002fe200078e0003 */
[----:B------:R-:W-:Y:S01]  /*2270*/  MOV R22, R4 ;  /* 0x0000000400167202 */ /* 0x000fe20000000f00 */
[----:B------:R-:W-:Y:S01]  /*2280*/  IMAD.MOV.U32 R30, RZ, RZ, R25 ;  /* 0x000000ffff1e7224 */ /* 0x000fe200078e0019 */
[----:B------:R-:W-:Y:S01]  /*2290*/  MOV R36, R24 ;  /* 0x0000001800247202 */ /* 0x000fe20000000f00 */
[C---:B------:R-:W-:Y:S01]  /*22a0*/  FMUL R4, R23.reuse, 8388608 ;  /* 0x4b00000017047820 */ /* 0x040fe20000400000 */
[----:B------:R-:W-:Y:S01]  /*22b0*/  FSETP.GEU.AND P3, PT, R23, 1.175494350822287508e-38, PT ;  /* 0x008000001700780b */ /* 0x000fe20003f6e000 */
[----:B------:R-:W-:Y:S01]  /*22c0*/  IMAD.MOV.U32 R25, RZ, RZ, R5 ;  /* 0x000000ffff197224 */ /* 0x000fe200078e0005 */
[----:B------:R-:W-:Y:S01]  /*22d0*/  FSETP.GT.AND P5, PT, |R22|, 8.50705917302346158658e+37, PT ;  /* 0x7e8000001600780b */ /* 0x000fe20003fa4200 */
[----:B------:R-:W-:Y:S01]  /*22e0*/  IMAD.MOV.U32 R24, RZ, RZ, R6 ;  /* 0x000000ffff187224 */ /* 0x000fe200078e0006 */
[----:B------:R-:W-:Y:S01]  /*22f0*/  FSEL R4, R4, R23, !P3 ;  /* 0x0000001704047208 */ /* 0x000fe20005800000 */
[C---:B------:R-:W-:Y:S01]  /*2300*/  FMUL R6, R25.reuse, 8388608 ;  /* 0x4b00000019067820 */ /* 0x040fe20000400000 */
[----:B------:R-:W-:Y:S01]  /*2310*/  FSETP.GEU.AND P1, PT, R25, 1.175494350822287508e-38, PT ;  /* 0x008000001900780b */ /* 0x000fe20003f2e000 */
[C---:B------:R-:W-:Y:S01]  /*2320*/  FMUL R5, R22.reuse, 8388608 ;  /* 0x4b00000016057820 */ /* 0x040fe20000400000 */
[----:B------:R-:W-:Y:S01]  /*2330*/  FSETP.GEU.AND P4, PT, R22, 1.175494350822287508e-38, PT ;  /* 0x008000001600780b */ /* 0x000fe20003f8e000 */
[----:B------:R-:W-:Y:S01]  /*2340*/  FMUL R3, R24, 8388608 ;  /* 0x4b00000018037820 */ /* 0x000fe20000400000 */
[----:B------:R-:W-:Y:S01]  /*2350*/  FSEL R6, R6, R25, !P1 ;  /* 0x0000001906067208 */ /* 0x000fe20004800000 */
[----:B------:R-:W1:Y:S01]  /*2360*/  S2UR UR5, SR_CgaCtaId ;  /* 0x00000000000579c3 */ /* 0x000e620000008800 */
[----:B------:R-:W-:-:S07]  /*2370*/  FSEL R16, RZ, -23, P1 ;  /* 0xc1b80000ff107808 */ /* 0x000fce0000800000 */
[----:B------:R-:W-:Y:S01]  /*2380*/  BAR.SYNC.DEFER_BLOCKING 0x0 ;  /* 0x0000000000007b1d */ /* 0x000fe20000010000 */
[----:B------:R-:W-:Y:S01]  /*2390*/  FSEL R5, R5, R22, !P4 ;  /* 0x0000001605057208 */ /* 0x000fe20006000000 */
[----:B------:R-:W-:Y:S01]  /*23a0*/  @P5 FMUL R27, R27, 0.25 ;  /* 0x3e8000001b1b5820 */ /* 0x000fe20000400000 */
[----:B------:R-:W-:Y:S01]  /*23b0*/  FSETP.GT.AND P1, PT, |R23|, 8.50705917302346158658e+37, PT ;  /* 0x7e8000001700780b */ /* 0x000fe20003f24200 */
[----:B------:R-:W-:Y:S01]  /*23c0*/  @P5 FMUL R26, R26, 0.25 ;  /* 0x3e8000001a1a5820 */ /* 0x000fe20000400000 */
[C---:B------:R-:W-:Y:S01]  /*23d0*/  FSETP.GEU.AND P6, PT, R24.reuse, 1.175494350822287508e-38, PT ;  /* 0x008000001800780b */ /* 0x040fe20003fce000 */
[----:B------:R-:W-:Y:S01]  /*23e0*/  UMOV UR4, 0x400 ;  /* 0x0000040000047882 */ /* 0x000fe20000000000 */
[----:B------:R-:W-:Y:S02]  /*23f0*/  FSETP.GEU.AND P2, PT, |R24|, 1.175494350822287508e-38, PT ;  /* 0x008000001800780b */ /* 0x000fe40003f4e200 */
[----:B------:R-:W-:Y:S02]  /*2400*/  FSEL R3, R3, R24, !P6 ;  /* 0x0000001803037208 */ /* 0x000fe40007000000 */
[----:B------:R-:W-:Y:S01]  /*2410*/  FSEL R18, RZ, -23, P6 ;  /* 0xc1b80000ff127808 */ /* 0x000fe20003000000 */
[C---:B0-----:R-:W-:Y:S01]  /*2420*/  IMAD.SHL.U32 R8, R9.reuse, 0x20, RZ ;  /* 0x0000002009087824 */ /* 0x041fe200078e00ff */
[----:B------:R-:W-:-:S02]  /*2430*/  LOP3.LUT R12, R9, 0x3f, RZ, 0xc0, !PT ;  /* 0x0000003f090c7812 */ /* 0x000fc400078ec0ff */
[C---:B------:R-:W-:Y:S01]  /*2440*/  LOP3.LUT R7, R9.reuse, 0x18, RZ, 0xc0, !PT ;  /* 0x0000001809077812 */ /* 0x040fe200078ec0ff */
[----:B------:R-:W-:Y:S01]  /*2450*/  @P1 FMUL R30, R30, 0.25 ;  /* 0x3e8000001e1e1820 */ /* 0x000fe20000400000 */
[----:B------:R-:W-:Y:S01]  /*2460*/  LOP3.LUT R15, R9, 0xc0, RZ, 0xc0, !PT ;  /* 0x000000c0090f7812 */ /* 0x000fe200078ec0ff */
[----:B------:R-:W-:Y:S01]  /*2470*/  @P1 FMUL R36, R36, 0.25 ;  /* 0x3e80000024241820 */ /* 0x000fe20000400000 */
[----:B------:R-:W-:Y:S02]  /*2480*/  LOP3.LUT R8, R8, 0x60, RZ, 0xc0, !PT ;  /* 0x0000006008087812 */ /* 0x000fe400078ec0ff */
[----:B------:R-:W-:Y:S01]  /*2490*/  LEA R13, R7, R12, 0x5 ;  /* 0x0000000c070d7211 */ /* 0x000fe200078e28ff */
[----:B-1----:R-:W-:Y:S01]  /*24a0*/  ULEA UR6, UR5, UR4, 0x18 ;  /* 0x0000000405067291 */ /* 0x002fe2000f8ec03f */
[----:B------:R-:W-:Y:S01]  /*24b0*/  SHF.R.U32.HI R10, RZ, 0x4, R9 ;  /* 0x00000004ff0a7819 */ /* 0x000fe20000011609 */
[----:B------:R-:W-:Y:S01]  /*24c0*/  IMAD R8, R15, 0x4, R8 ;  /* 0x000000040f087824 */ /* 0x000fe200078e0208 */
[----:B------:R-:W-:Y:S01]  /*24d0*/  LOP3.LUT R2, R9, 0x1c, RZ, 0xc0, !PT ;  /* 0x0000001c09027812 */ /* 0x000fe200078ec0ff */
[----:B------:R-:W-:Y:S01]  /*24e0*/  IMAD.SHL.U32 R13, R13, 0x4, RZ ;  /* 0x000000040d0d7824 */ /* 0x000fe200078e00ff */
[----:B------:R-:W-:Y:S01]  /*24f0*/  LOP3.LUT R11, R10, 0x2, RZ, 0xc0, !PT ;  /* 0x000000020a0b7812 */ /* 0x000fe200078ec0ff */
[----:B------:R-:W-:Y:S01]  /*2500*/  ULDC.64 UR4, c[0x0][0x270] ;  /* 0x00009c0000047ab9 */ /* 0x000fe20000000a00 */
[----:B------:R-:W-:Y:S01]  /*2510*/  SHF.R.U32.HI R10, RZ, 0x1, R15 ;  /* 0x00000001ff0a7819 */ /* 0x000fe2000001160f */
[----:B------:R-:W-:Y:S01]  /*2520*/  VIADD R15, R6, 0xc0cafb0d ;  /* 0xc0cafb0d060f7836 */ /* 0x000fe20000000000 */
[----:B------:R-:W-:Y:S01]  /*2530*/  IADD3 R28, R2, R8, R11 ;  /* 0x00000008021c7210 */ /* 0x000fe20007ffe00b */
[----:B------:R-:W-:Y:S01]  /*2540*/  UIMAD UR4, UR7, UR4, URZ ;  /* 0x00000004070472a4 */ /* 0x000fe2000f8e023f */
[----:B------:R-:W-:Y:S01]  /*2550*/  LOP3.LUT R8, R13, R10, RZ, 0x3c, !PT ;  /* 0x0000000a0d087212 */ /* 0x000fe200078e3cff */
[----:B------:R-:W-:Y:S01]  /*2560*/  VIADD R13, R5, 0xc0cafb0d ;  /* 0xc0cafb0d050d7836 */ /* 0x000fe20000000000 */
[----:B------:R-:W-:Y:S01]  /*2570*/  FSEL R10, RZ, -23, P3 ;  /* 0xc1b80000ff0a7808 */ /* 0x000fe20001800000 */
[----:B------:R-:W-:Y:S01]  /*2580*/  USHF.L.U32 UR8, UR4, 0x1, URZ ;  /* 0x0000000104087899 */ /* 0x000fe2000800063f */
[C---:B------:R-:W-:Y:S01]  /*2590*/  FSETP.GEU.AND P3, PT, |R22|.reuse, 1.175494350822287508e-38, PT ;  /* 0x008000001600780b */ /* 0x040fe20003f6e200 */
[----:B------:R-:W-:Y:S01]  /*25a0*/  @P5 FMUL R22, R22, 0.25 ;  /* 0x3e80000016165820 */ /* 0x000fe20000400000 */
[C---:B------:R-:W-:Y:S01]  /*25b0*/  FSETP.GEU.AND P5, PT, |R23|.reuse, 1.175494350822287508e-38, PT ;  /* 0x008000001700780b */ /* 0x040fe20003fae200 */
[----:B------:R-:W-:Y:S01]  /*25c0*/  @P1 FMUL R23, R23, 0.25 ;  /* 0x3e80000017171820 */ /* 0x000fe20000400000 */
[----:B------:R-:W-:-:S02]  /*25d0*/  FSEL R12, RZ, -23, P4 ;  /* 0xc1b80000ff0c7808 */ /* 0x000fc40002000000 */
[----:B------:R-:W-:Y:S02]  /*25e0*/  FSETP.GT.AND P4, PT, |R24|, 8.50705917302346158658e+37, PT ;  /* 0x7e8000001800780b */ /* 0x000fe40003f84200 */
[----:B------:R-:W-:Y:S02]  /*25f0*/  FSETP.GEU.AND P6, PT, |R25|, 1.175494350822287508e-38, PT ;  /* 0x008000001900780b */ /* 0x000fe40003fce200 */
[----:B------:R-:W-:Y:S02]  /*2600*/  IADD3 R19, R3, -0x3f3504f3, RZ ;  /* 0xc0cafb0d03137810 */ /* 0x000fe40007ffe0ff */
[----:B------:R-:W-:Y:S01]  /*2610*/  LOP3.LUT R14, R9, 0xff, RZ, 0xc0, !PT ;  /* 0x000000ff090e7812 */ /* 0x000fe200078ec0ff */
[----:B------:R-:W-:Y:S01]  /*2620*/  @!P3 FMUL R27, R27, 16777216 ;  /* 0x4b8000001b1bb820 */ /* 0x000fe20000400000 */
[----:B------:R-:W-:Y:S01]  /*2630*/  @!P3 FMUL R22, R22, 16777216 ;  /* 0x4b8000001616b820 */ /* 0x000fe20000400000 */
[----:B------:R-:W-:Y:S01]  /*2640*/  @!P3 FMUL R26, R26, 16777216 ;  /* 0x4b8000001a1ab820 */ /* 0x000fe20000400000 */
[----:B------:R-:W-:Y:S01]  /*2650*/  FSETP.GT.AND P3, PT, |R25|, 8.50705917302346158658e+37, PT ;  /* 0x7e8000001900780b */ /* 0x000fe20003f64200 */
[----:B------:R-:W-:Y:S01]  /*2660*/  @!P5 FMUL R23, R23, 16777216 ;  /* 0x4b8000001717d820 */ /* 0x000fe20000400000 */
[----:B------:R-:W-:Y:S01]  /*2670*/  LOP3.LUT R17, R15, 0xff800000, RZ, 0xc0, !PT ;  /* 0xff8000000f117812 */ /* 0x000fe200078ec0ff */
[----:B------:R-:W-:Y:S01]  /*2680*/  @P4 FMUL R24, R24, 0.25 ;  /* 0x3e80000018184820 */ /* 0x000fe20000400000 */
[----:B------:R-:W-:Y:S01]  /*2690*/  LOP3.LUT R20, R19, 0xff800000, RZ, 0xc0, !PT ;  /* 0xff80000013147812 */ /* 0x000fe200078ec0ff */
[----:B------:R-:W0:Y:S01]  /*26a0*/  MUFU.RCP R22, R22 ;  /* 0x0000001600167308 */ /* 0x000e220000001000 */
[----:B------:R-:W-:Y:S01]  /*26b0*/  ISETP.GE.U32.AND P0, PT, R14, 0x20, PT ;  /* 0x000000200e00780c */ /* 0x000fe20003f06070 */
[----:B------:R-:W-:Y:S01]  /*26c0*/  @!P2 FMUL R24, R24, 16777216 ;  /* 0x4b8000001818a820 */ /* 0x000fe20000400000 */
[----:B------:R-:W-:Y:S01]  /*26d0*/  LOP3.LUT R14, R13, 0xff800000, RZ, 0xc0, !PT ;  /* 0xff8000000d0e7812 */ /* 0x000fe200078ec0ff */
[----:B------:R-:W-:Y:S01]  /*26e0*/  @!P5 FMUL R30, R30, 16777216 ;  /* 0x4b8000001e1ed820 */ /* 0x000fe20000400000 */
[----:B------:R-:W-:Y:S01]  /*26f0*/  I2FP.F32.S32 R19, R17 ;  /* 0x0000001100137245 */ /* 0x000fe20000201400 */
[----:B------:R-:W-:Y:S01]  /*2700*/  @!P5 FMUL R36, R36, 16777216 ;  /* 0x4b8000002424d820 */ /* 0x000fe20000400000 */
[----:B------:R-:W-:Y:S01]  /*2710*/  I2FP.F32.S32 R21, R20 ;  /* 0x0000001400157245 */ /* 0x000fe20000201400 */
[----:B------:R-:W-:Y:S01]  /*2720*/  @P3 FMUL R25, R25, 0.25 ;  /* 0x3e80000019193820 */ /* 0x000fe20000400000 */
[----:B------:R-:W1:Y:S01]  /*2730*/  MUFU.RCP R23, R23 ;  /* 0x0000001700177308 */ /* 0x000e620000001000 */
[----:B------:R-:W-:Y:S01]  /*2740*/  I2FP.F32.S32 R15, R14 ;  /* 0x0000000e000f7245 */ /* 0x000fe20000201400 */
[----:B------:R-:W-:Y:S01]  /*2750*/  FFMA.FTZ R16, R19, 1.1920928955078125e-07, R16 ;  /* 0x3400000013107823 */ /* 0x000fe20000010010 */
[----:B------:R-:W-:Y:S01]  /*2760*/  @!P6 FMUL R25, R25, 16777216 ;  /* 0x4b8000001919e820 */ /* 0x000fe20000400000 */
[----:B------:R-:W-:Y:S01]  /*2770*/  FFMA.FTZ R19, R21, 1.1920928955078125e-07, R18 ;  /* 0x3400000015137823 */ /* 0x000fe20000010012 */
[----:B------:R-:W-:Y:S01]  /*2780*/  IADD3 R11, R4, -0x3f3504f3, RZ ;  /* 0xc0cafb0d040b7810 */ /* 0x000fe20007ffe0ff */
[----:B------:R-:W-:Y:S01]  /*2790*/  FFMA.FTZ R15, R15, 1.1920928955078125e-07, R12 ;  /* 0x340000000f0f7823 */ /* 0x000fe2000001000c */
[----:B------:R-:W-:Y:S01]  /*27a0*/  @P3 FMUL R33, R33, 0.25 ;  /* 0x3e80000021213820 */ /* 0x000fe20000400000 */
[----:B------:R-:W2:Y:S01]  /*27b0*/  MUFU.RCP R18, R25 ;  /* 0x0000001900127308 */ /* 0x000ea20000001000 */
[----:B------:R-:W-:Y:S01]  /*27c0*/  LOP3.LUT R11, R11, 0xff800000, RZ, 0xc0, !PT ;  /* 0xff8000000b0b7812 */ /* 0x000fe200078ec0ff */
[----:B0-----:R-:W-:Y:S01]  /*27d0*/  FMUL R21, R22, R27 ;  /* 0x0000001b16157220 */ /* 0x001fe20000400000 */
[----:B------:R-:W-:Y:S01]  /*27e0*/  @P3 FMUL R32, R32, 0.25 ;  /* 0x3e80000020203820 */ /* 0x000fe20000400000 */
[----:B------:R-:W-:Y:S01]  /*27f0*/  FMUL R22, R22, R26 ;  /* 0x0000001a16167220 */ /* 0x000fe20000400000 */
[----:B------:R-:W-:Y:S01]  /*2800*/  @P4 FMUL R35, R35, 0.25 ;  /* 0x3e80000023234820 */ /* 0x000fe20000400000 */
[----:B------:R-:W-:Y:S01]  /*2810*/  @P4 FMUL R34, R34, 0.25 ;  /* 0x3e80000022224820 */ /* 0x000fe20000400000 */
[----:B------:R-:W-:Y:S01]  /*2820*/  @!P6 FMUL R33, R33, 16777216 ;  /* 0x4b8000002121e820 */ /* 0x000fe20000400000 */
[----:B------:R1:W0:Y:S01]  /*2830*/  MUFU.RCP R12, R24 ;  /* 0x00000018000c7308 */ /* 0x0002220000001000 */
[----:B------:R-:W-:Y:S01]  /*2840*/  I2FP.F32.S32 R13, R11 ;  /* 0x0000000b000d7245 */ /* 0x000fe20000201400 */
[----:B------:R-:W-:Y:S01]  /*2850*/  @!P6 FMUL R32, R32, 16777216 ;  /* 0x4b8000002020e820 */ /* 0x000fe20000400000 */
[----:B------:R-:W-:Y:S01]  /*2860*/  @!P2 FMUL R35, R35, 16777216 ;  /* 0x4b8000002323a820 */ /* 0x000fe20000400000 */
[----:B------:R-:W-:Y:S01]  /*2870*/  F2FP.F16.F32.PACK_AB R22, R21, R22 ;  /* 0x000000161516723e */ /* 0x000fe200000000ff */
[----:B------:R-:W-:Y:S01]  /*2880*/  @!P2 FMUL R34, R34, 16777216 ;  /* 0x4b8000002222a820 */ /* 0x000fe20000400000 */
[----:B------:R-:W-:Y:S01]  /*2890*/  FFMA.FTZ R10, R13, 1.1920928955078125e-07, R10 ;  /* 0x340000000d0a7823 */ /* 0x000fe2000001000a */
[----:B------:R-:W-:Y:S01]  /*28a0*/  IADD3 R14, R5, -R14, RZ ;  /* 0x8000000e050e7210 */ /* 0x000fe20007ffe0ff */
[----:B------:R-:W-:-:S02]  /*28b0*/  IMAD.IADD R11, R4, 0x1, -R11 ;  /* 0x00000001040b7824 */ /* 0x000fc400078e0a0b */
[C---:B-1----:R-:W-:Y:S01]  /*28c0*/  FMUL R24, R23.reuse, R30 ;  /* 0x0000001e17187220 */ /* 0x042fe20000400000 */
[----:B------:R-:W-:Y:S01]  /*28d0*/  FMUL R23, R23, R36 ;  /* 0x0000002417177220 */ /* 0x000fe20000400000 */
[C---:B--2---:R-:W-:Y:S01]  /*28e0*/  FMUL R21, R18.reuse, R33 ;  /* 0x0000002112157220 */ /* 0x044fe20000400000 */
[----:B------:R-:W-:Y:S01]  /*28f0*/  FMUL R18, R18, R32 ;  /* 0x0000002012127220 */ /* 0x000fe20000400000 */
[----:B------:R-:W-:Y:S01]  /*2900*/  PRMT R27, R22, 0x7632, R27 ;  /* 0x00007632161b7816 */ /* 0x000fe2000000001b */
[----:B------:R-:W-:Y:S01]  /*2910*/  IMAD.IADD R20, R3, 0x1, -R20 ;  /* 0x0000000103147824 */ /* 0x000fe200078e0a14 */
[----:B------:R-:W-:Y:S01]  /*2920*/  F2FP.F16.F32.PACK_AB R23, R24, R23 ;  /* 0x000000171817723e */ /* 0x000fe200000000ff */
[----:B------:R-:W-:Y:S01]  /*2930*/  FADD R11, R11, -1 ;  /* 0xbf8000000b0b7421 */ /* 0x000fe20000000000 */
[C---:B0-----:R-:W-:Y:S01]  /*2940*/  FMUL R13, R12.reuse, R35 ;  /* 0x000000230c0d7220 */ /* 0x041fe20000400000 */
[----:B------:R-:W-:Y:S01]  /*2950*/  FMUL R12, R12, R34 ;  /* 0x000000220c0c7220 */ /* 0x000fe20000400000 */
[----:B------:R-:W-:Y:S01]  /*2960*/  PRMT R25, R23, 0x7632, R25 ;  /* 0x0000763217197816 */ /* 0x000fe20000000019 */
[----:B------:R0:W-:Y:S01]  /*2970*/  STS.U16 [R28+UR6], R23 ;  /* 0x000000171c007988 */ /* 0x0001e20008000406 */
[----:B------:R-:W-:Y:S01]  /*2980*/  F2FP.F16.F32.PACK_AB R18, R21, R18 ;  /* 0x000000121512723e */ /* 0x000fe200000000ff */
[----:B------:R-:W-:Y:S01]  /*2990*/  FADD R14, R14, -1 ;  /* 0xbf8000000e0e7421 */ /* 0x000fe20000000000 */
[----:B------:R-:W-:Y:S01]  /*29a0*/  LOP3.LUT R24, R28, 0x20, RZ, 0x3c, !PT ;  /* 0x000000201c187812 */ /* 0x000fe200078e3cff */
[----:B------:R-:W-:Y:S01]  /*29b0*/  STS.U16 [R28+UR6+0x80], R25 ;  /* 0x000080191c007988 */ /* 0x000fe20008000406 */
[----:B------:R-:W-:Y:S01]  /*29c0*/  F2FP.F16.F32.PACK_AB R12, R13, R12 ;  /* 0x0000000c0d0c723e */ /* 0x000fe200000000ff */
[----:B------:R-:W-:Y:S01]  /*29d0*/  FADD R20, R20, -1 ;  /* 0xbf80000014147421 */ /* 0x000fe20000000000 */
[----:B------:R-:W-:Y:S01]  /*29e0*/  LOP3.LUT R13, R28, 0x40, RZ, 0x3c, !PT ;  /* 0x000000401c0d7812 */ /* 0x000fe200078e3cff */
[----:B------:R1:W-:Y:S01]  /*29f0*/  STS.U16 [R24+UR6+0x400], R22 ;  /* 0x0004001618007988 */ /* 0x0003e20008000406 */
[----:B------:R-:W-:Y:S01]  /*2a00*/  PRMT R29, R18, 0x7632, R29 ;  /* 0x00007632121d7816 */ /* 0x000fe2000000001d */
[----:B------:R-:W-:Y:S01]  /*2a10*/  IMAD.IADD R17, R6, 0x1, -R17 ;  /* 0x0000000106117824 */ /* 0x000fe200078e0a11 */
[----:B------:R-:W-:Y:S01]  /*2a20*/  LOP3.LUT R21, R28, 0x60, RZ, 0x3c, !PT ;  /* 0x000000601c157812 */ /* 0x000fe200078e3cff */
[----:B------:R2:W-:Y:S01]  /*2a30*/  STS.U16 [R24+UR6+0x480], R27 ;  /* 0x0004801b18007988 */ /* 0x0005e20008000406 */
[----:B0-----:R-:W-:Y:S01]  /*2a40*/  PRMT R23, R12, 0x7632, R23 ;  /* 0x000076320c177816 */ /* 0x001fe20000000017 */
[----:B------:R-:W-:Y:S01]  /*2a50*/  FADD R17, R17, -1 ;  /* 0xbf80000011117421 */ /* 0x000fe20000000000 */
[----:B------:R-:W0:Y:S01]  /*2a60*/  LDC R26, c[0x0][0x278] ;  /* 0x00009e00ff1a7b82 */ /* 0x000e220000000800 */
[----:B------:R3:W-:Y:S01]  /*2a70*/  STS.U16 [R13+UR6+0x800], R18 ;  /* 0x000800120d007988 */ /* 0x0007e20008000406 */
[----:B------:R-:W-:Y:S01]  /*2a80*/  ISETP.GE.U32.AND P1, PT, R4, 0x7f800000, PT ;  /* 0x7f8000000400780c */ /* 0x000fe20003f26070 */
[----:B-1----:R-:W-:Y:S01]  /*2a90*/  IMAD.MOV.U32 R22, RZ, RZ, 0x3dc6b27f ;  /* 0x3dc6b27fff167424 */ /* 0x002fe200078e00ff */
[----:B------:R-:W-:Y:S01]  /*2aa0*/  ISETP.GE.U32.AND P4, PT, R6, 0x7f800000, PT ;  /* 0x7f8000000600780c */ /* 0x000fe20003f86070 */
[----:B------:R1:W-:Y:S01]  /*2ab0*/  STS.U16 [R13+UR6+0x880], R29 ;  /* 0x0008801d0d007988 */ /* 0x0003e20008000406 */
[----:B------:R-:W-:-:S02]  /*2ac0*/  ISETP.GE.U32.AND P6, PT, R5, 0x7f800000, PT ;  /* 0x7f8000000500780c */ /* 0x000fc40003fc6070 */
[----:B--2---:R-:W2:Y:S01]  /*2ad0*/  LDC.64 R24, c[0x0][0x228] ;  /* 0x00008a00ff187b82 */ /* 0x004ea20000000a00 */
[----:B------:R4:W-:Y:S01]  /*2ae0*/  STS.U16 [R21+UR6+0xc00], R12 ;  /* 0x000c000c15007988 */ /* 0x0009e20008000406 */
[----:B------:R-:W-:Y:S01]  /*2af0*/  ISETP.GE.U32.AND P5, PT, R3, 0x7f800000, PT ;  /* 0x7f8000000300780c */ /* 0x000fe20003fa6070 */
[-C--:B---3--:R-:W-:Y:S01]  /*2b00*/  FFMA.FTZ R18, R17, R22.reuse, -0.16845393180847167969 ;  /* 0xbe2c7f3011127423 */ /* 0x088fe20000010016 */
[----:B------:R-:W-:Y:S01]  /*2b10*/  FSETP.NEU.AND P3, PT, R4, RZ, PT ;  /* 0x000000ff0400720b */ /* 0x000fe20003f6d000 */
[----:B------:R3:W-:Y:S03]  /*2b20*/  STS.U16 [R21+UR6+0xc80], R23 ;  /* 0x000c801715007988 */ /* 0x0007e60008000406 */
[----:B------:R-:W-:Y:S01]  /*2b30*/  BAR.SYNC.DEFER_BLOCKING 0x0 ;  /* 0x0000000000007b1d */ /* 0x000fe20000010000 */
[CC--:B-1----:R-:W-:Y:S01]  /*2b40*/  FFMA.FTZ R13, R14.reuse, R22.reuse, -0.16845393180847167969 ;  /* 0xbe2c7f300e0d7423 */ /* 0x0c2fe20000010016 */
[----:B----4-:R-:W-:Y:S01]  /*2b50*/  FFMA.FTZ R12, R11, R22, -0.16845393180847167969 ;  /* 0xbe2c7f300b0c7423 */ /* 0x010fe20000010016 */
[----:B------:R-:W-:Y:S01]  /*2b60*/  FFMA.FTZ R18, R17, R18, 0.1716887056827545166 ;  /* 0x3e2fcf2a11127423 */ /* 0x000fe20000010012 */
[----:B------:R-:W-:Y:S01]  /*2b70*/  FSETP.NEU.AND P2, PT, R5, RZ, PT ;  /* 0x000000ff0500720b */ /* 0x000fe20003f4d000 */
[----:B------:R-:W-:Y:S01]  /*2b80*/  FFMA.FTZ R13, R14, R13, 0.1716887056827545166 ;  /* 0x3e2fcf2a0e0d7423 */ /* 0x000fe2000001000d */
[----:B---3--:R-:W-:Y:S01]  /*2b90*/  FFMA.FTZ R21, R20, R22, -0.16845393180847167969 ;  /* 0xbe2c7f3014157423 */ /* 0x008fe20000010016 */
[----:B------:R-:W-:Y:S01]  /*2ba0*/  FFMA.FTZ R12, R11, R12, 0.1716887056827545166 ;  /* 0x3e2fcf2a0b0c7423 */ /* 0x000fe2000001000c */
[----:B------:R-:W-:Y:S01]  /*2bb0*/  FFMA.FTZ R18, R17, R18, -0.17900948226451873779 ;  /* 0xbe374e4311127423 */ /* 0x000fe20000010012 */
[----:B------:R-:W-:Y:S01]  /*2bc0*/  FFMA.FTZ R13, R14, R13, -0.17900948226451873779 ;  /* 0xbe374e430e0d7423 */ /* 0x000fe2000001000d */
[----:B------:R-:W-:Y:S01]  /*2bd0*/  FFMA.FTZ R21, R20, R21, 0.1716887056827545166 ;  /* 0x3e2fcf2a14157423 */ /* 0x000fe20000010015 */
[----:B------:R-:W-:Y:S01]  /*2be0*/  FFMA.FTZ R12, R11, R12, -0.17900948226451873779 ;  /* 0xbe374e430b0c7423 */ /* 0x000fe2000001000c */
[----:B------:R-:W-:Y:S01]  /*2bf0*/  FFMA.FTZ R18, R17, R18, 0.20512372255325317383 ;  /* 0x3e520bf411127423 */ /* 0x000fe20000010012 */
[----:B------:R-:W-:Y:S01]  /*2c00*/  FFMA.FTZ R13, R14, R13, 0.20512372255325317383 ;  /* 0x3e520bf40e0d7423 */ /* 0x000fe2000001000d */
[----:B------:R-:W-:Y:S01]  /*2c10*/  FFMA.FTZ R21, R20, R21, -0.17900948226451873779 ;  /* 0xbe374e4314157423 */ /* 0x000fe20000010015 */
[----:B------:R-:W-:Y:S01]  /*2c20*/  FFMA.FTZ R12, R11, R12, 0.20512372255325317383 ;  /* 0x3e520bf40b0c7423 */ /* 0x000fe2000001000c */
[----:B------:R-:W-:Y:S01]  /*2c30*/  FFMA.FTZ R18, R17, R18, -0.24046532809734344482 ;  /* 0xbe763c8b11127423 */ /* 0x000fe20000010012 */
[----:B------:R-:W-:Y:S01]  /*2c40*/  FFMA.FTZ R13, R14, R13, -0.24046532809734344482 ;  /* 0xbe763c8b0e0d7423 */ /* 0x000fe2000001000d */
[----:B------:R-:W-:Y:S01]  /*2c50*/  FFMA.FTZ R21, R20, R21, 0.20512372255325317383 ;  /* 0x3e520bf414157423 */ /* 0x000fe20000010015 */
[----:B------:R-:W-:Y:S01]  /*2c60*/  FFMA.FTZ R12, R11, R12, -0.24046532809734344482 ;  /* 0xbe763c8b0b0c7423 */ /* 0x000fe2000001000c */
[----:B------:R-:W-:Y:S01]  /*2c70*/  FFMA.FTZ R18, R17, R18, 0.28857114911079406738 ;  /* 0x3e93bf9911127423 */ /* 0x000fe20000010012 */
[----:B------:R-:W-:Y:S01]  /*2c80*/  FFMA.FTZ R13, R14, R13, 0.28857114911079406738 ;  /* 0x3e93bf990e0d7423 */ /* 0x000fe2000001000d */
[----:B------:R-:W-:Y:S01]  /*2c90*/  FFMA.FTZ R21, R20, R21, -0.24046532809734344482 ;  /* 0xbe763c8b14157423 */ /* 0x000fe20000010015 */
[----:B------:R-:W-:Y:S01]  /*2ca0*/  FFMA.FTZ R12, R11, R12, 0.28857114911079406738 ;  /* 0x3e93bf990b0c7423 */ /* 0x000fe2000001000c */
[----:B------:R-:W-:Y:S01]  /*2cb0*/  FFMA.FTZ R18, R17, R18, -0.36067417263984680176 ;  /* 0xbeb8aa4911127423 */ /* 0x000fe20000010012 */
[----:B------:R-:W-:Y:S01]  /*2cc0*/  FFMA.FTZ R13, R14, R13, -0.36067417263984680176 ;  /* 0xbeb8aa490e0d7423 */ /* 0x000fe2000001000d */
[----:B------:R-:W-:Y:S01]  /*2cd0*/  FFMA.FTZ R21, R20, R21, 0.28857114911079406738 ;  /* 0x3e93bf9914157423 */ /* 0x000fe20000010015 */
[----:B------:R-:W-:Y:S01]  /*2ce0*/  FFMA.FTZ R12, R11, R12, -0.36067417263984680176 ;  /* 0xbeb8aa490b0c7423 */ /* 0x000fe2000001000c */
[----:B------:R-:W-:Y:S01]  /*2cf0*/  FFMA.FTZ R18, R17, R18, 0.48089820146560668945 ;  /* 0x3ef6384a11127423 */ /* 0x000fe20000010012 */
[----:B------:R-:W-:Y:S01]  /*2d00*/  FFMA.FTZ R13, R14, R13, 0.48089820146560668945 ;  /* 0x3ef6384a0e0d7423 */ /* 0x000fe2000001000d */
[----:B------:R-:W-:Y:S01]  /*2d10*/  FFMA.FTZ R21, R20, R21, -0.36067417263984680176 ;  /* 0xbeb8aa4914157423 */ /* 0x000fe20000010015 */
[----:B------:R-:W-:Y:S01]  /*2d20*/  FFMA.FTZ R12, R11, R12, 0.48089820146560668945 ;  /* 0x3ef6384a0b0c7423 */ /* 0x000fe2000001000c */
[----:B------:R-:W-:Y:S01]  /*2d30*/  FFMA.FTZ R18, R17, R18, -0.72134751081466674805 ;  /* 0xbf38aa3b11127423 */ /* 0x000fe20000010012 */
[----:B------:R-:W-:Y:S01]  /*2d40*/  FFMA.FTZ R13, R14, R13, -0.72134751081466674805 ;  /* 0xbf38aa3b0e0d7423 */ /* 0x000fe2000001000d */
[----:B------:R-:W-:Y:S01]  /*2d50*/  FFMA.FTZ R21, R20, R21, 0.48089820146560668945 ;  /* 0x3ef6384a14157423 */ /* 0x000fe20000010015 */
[----:B------:R-:W-:Y:S01]  /*2d60*/  FFMA.FTZ R12, R11, R12, -0.72134751081466674805 ;  /* 0xbf38aa3b0b0c7423 */ /* 0x000fe2000001000c */
[----:B------:R-:W-:Y:S01]  /*2d70*/  FMUL R18, R17, R18 ;  /* 0x0000001211127220 */ /* 0x000fe20000400000 */
[----:B------:R-:W-:Y:S01]  /*2d80*/  FMUL R13, R14, R13 ;  /* 0x0000000d0e0d7220 */ /* 0x000fe20000400000 */
[----:B------:R-:W-:Y:S01]  /*2d90*/  FFMA.FTZ R21, R20, R21, -0.72134751081466674805 ;  /* 0xbf38aa3b14157423 */ /* 0x000fe20000010015 */
[----:B------:R-:W-:Y:S01]  /*2da0*/  FMUL R12, R11, R12 ;  /* 0x0000000c0b0c7220 */ /* 0x000fe20000400000 */
[----:B------:R-:W-:Y:S01]  /*2db0*/  FMUL R18, R17, R18 ;  /* 0x0000001211127220 */ /* 0x000fe20000400000 */
[----:B------:R-:W-:Y:S01]  /*2dc0*/  FMUL R13, R14, R13 ;  /* 0x0000000d0e0d7220 */ /* 0x000fe20000400000 */
[----:B------:R-:W-:Y:S01]  /*2dd0*/  FMUL R21, R20, R21 ;  /* 0x0000001514157220 */ /* 0x000fe20000400000 */
[C---:B------:R-:W-:Y:S01]  /*2de0*/  FMUL R12, R11.reuse, R12 ;  /* 0x0000000c0b0c7220 */ /* 0x040fe20000400000 */
[----:B------:R-:W1:Y:S01]  /*2df0*/  LDS R27, [R8+UR6] ;  /* 0x00000006081b7984 */ /* 0x000e620008000800 */
[----:B------:R-:W-:Y:S01]  /*2e00*/  FFMA.FTZ R14, R14, 1.4426950216293334961, R13 ;  /* 0x3fb8aa3b0e0e7823 */ /* 0x000fe2000001000d */
[C---:B------:R-:W-:Y:S01]  /*2e10*/  FMUL R21, R20.reuse, R21 ;  /* 0x0000001514157220 */ /* 0x040fe20000400000 */
[----:B------:R-:W-:Y:S01]  /*2e20*/  FFMA.FTZ R11, R11, 1.4426950216293334961, R12 ;  /* 0x3fb8aa3b0b0b7823 */ /* 0x000fe2000001000c */
[----:B------:R-:W-:Y:S01]  /*2e30*/  SHF.R.U32.HI R13, RZ, 0x5, R9 ;  /* 0x00000005ff0d7819 */ /* 0x000fe20000011609 */
[----:B------:R-:W3:Y:S01]  /*2e40*/  LDS R29, [R8+UR6+0x100] ;  /* 0x00010006081d7984 */ /* 0x000ee20008000800 */
[----:B------:R-:W-:Y:S01]  /*2e50*/  FFMA.FTZ R12, R20, 1.4426950216293334961, R21 ;  /* 0x3fb8aa3b140c7823 */ /* 0x000fe20000010015 */
[----:B------:R-:W-:Y:S01]  /*2e60*/  FADD R20, R10, R11 ;  /* 0x0000000b0a147221 */ /* 0x000fe20000000000 */
[----:B------:R-:W-:Y:S01]  /*2e70*/  SGXT.U32 R11, R13, 0x3 ;  /* 0x000000030d0b781a */ /* 0x000fe20000000000 */
[----:B------:R-:W-:Y:S01]  /*2e80*/  FADD R21, R15, R14 ;  /* 0x0000000e0f157221 */ /* 0x000fe20000000000 */
[----:B------:R-:W-:Y:S01]  /*2e90*/  @P1 MOV R13, 0x7f800000 ;  /* 0x7f800000000d1802 */ /* 0x000fe20000000f00 */
[----:B------:R-:W-:Y:S01]  /*2ea0*/  FFMA.FTZ R17, R17, 1.4426950216293334961, R18 ;  /* 0x3fb8aa3b11117823 */ /* 0x000fe20000010012 */
[----:B------:R-:W-:Y:S01]  /*2eb0*/  @P4 MOV R15, 0x7f800000 ;  /* 0x7f800000000f4802 */ /* 0x000fe20000000f00 */
[----:B0-----:R-:W-:Y:S01]  /*2ec0*/  IMAD R11, R11, R26, RZ ;  /* 0x0000001a0b0b7224 */ /* 0x001fe200078e02ff */
[----:B------:R-:W0:Y:S01]  /*2ed0*/  LDS R31, [R8+UR6+0x200] ;  /* 0x00020006081f7984 */ /* 0x000e220008000800 */
[----:B------:R-:W-:Y:S01]  /*2ee0*/  @P1 FFMA.FTZ R20, R4, R13, +INF ;  /* 0x7f80000004141423 */ /* 0x000fe2000001000d */
[----:B------:R-:W-:Y:S01]  /*2ef0*/  FADD R22, R16, R17 ;  /* 0x0000001110167221 */ /* 0x000fe20000000000 */
[----:B------:R-:W-:Y:S01]  /*2f00*/  IMAD R13, R26, 0x8, R11 ;  /* 0x000000081a0d7824 */ /* 0x000fe200078e020b */
[----:B------:R-:W-:Y:S01]  /*2f10*/  FSETP.NEU.AND P1, PT, R6, RZ, PT ;  /* 0x000000ff0600720b */ /* 0x000fe20003f2d000 */
[----:B------:R-:W-:-:S02]  /*2f20*/  @P6 IMAD.MOV.U32 R4, RZ, RZ, 0x7f800000 ;  /* 0x7f800000ff046424 */ /* 0x000fc400078e00ff */
[----:B------:R-:W-:Y:S01]  /*2f30*/  @P4 FFMA.FTZ R22, R6, R15, +INF ;  /* 0x7f80000006164423 */ /* 0x000fe2000001000f */
[----:B------:R4:W5:Y:S01]  /*2f40*/  LDS R33, [R8+UR6+0x300] ;  /* 0x0003000608217984 */ /* 0x0009620008000800 */
[----:B------:R-:W-:Y:S01]  /*2f50*/  LEA R6, R26, R13, 0x3 ;  /* 0x0000000d1a067211 */ /* 0x000fe200078e18ff */
[----:B------:R-:W-:Y:S01]  /*2f60*/  @P6 FFMA.FTZ R21, R5, R4, +INF ;  /* 0x7f80000005156423 */ /* 0x000fe20000010004 */
[----:B------:R-:W-:Y:S02]  /*2f70*/  IMAD R4, R0, UR5, RZ ;  /* 0x0000000500047c24 */ /* 0x000fe4000f8e02ff */
[----:B------:R-:W-:Y:S01]  /*2f80*/  FADD R23, R19, R12 ;  /* 0x0000000c13177221 */ /* 0x000fe20000000000 */
[----:B------:R-:W-:Y:S01]  /*2f90*/  LEA R15, R26, R6, 0x3 ;  /* 0x000000061a0f7211 */ /* 0x000fe200078e18ff */
[----:B------:R-:W-:Y:S01]  /*2fa0*/  @P5 IMAD.MOV.U32 R10, RZ, RZ, 0x7f800000 ;  /* 0x7f800000ff0a5424 */ /* 0x000fe200078e00ff */
[----:B------:R-:W-:Y:S01]  /*2fb0*/  UIMAD.WIDE UR4, UR4, 0x2, URZ ;  /* 0x00000002040478a5 */ /* 0x000fe2000f8e023f */
[----:B------:R-:W-:Y:S01]  /*2fc0*/  IMAD.SHL.U32 R5, R4, 0x2, RZ ;  /* 0x0000000204057824 */ /* 0x000fe200078e00ff */
[----:B------:R-:W-:Y:S01]  /*2fd0*/  SHF.L.U32 R9, R9, 0x4, RZ ;  /* 0x0000000409097819 */ /* 0x000fe200000006ff */
[----:B------:R-:W-:-:S02]  /*2fe0*/  IMAD R17, R26, 0x8, R15 ;  /* 0x000000081a117824 */ /* 0x000fc400078e020f */
[----:B------:R-:W-:Y:S01]  /*2ff0*/  @P5 FFMA.FTZ R23, R3, R10, +INF ;  /* 0x7f80000003175423 */ /* 0x000fe2000001000a */
[----:B------:R-:W-:Y:S01]  /*3000*/  IMAD.HI R4, R4, 0x2, RZ ;  /* 0x0000000204047827 */ /* 0x000fe200078e02ff */
[----:B--2---:R-:W-:Y:S01]  /*3010*/  IADD3 R18, P4, P5, R5, UR8, R24 ;  /* 0x0000000805127c10 */ /* 0x004fe2000fd9e018 */
[----:B------:R-:W-:Y:S01]  /*3020*/  ULDC UR4, c[0x0][0x27c] ;  /* 0x00009f0000047ab9 */ /* 0x000fe20000000800 */
[----:B------:R-:W-:Y:S01]  /*3030*/  LEA R19, R26, R17, 0x3 ;  /* 0x000000111a137211 */ /* 0x000fe200078e18ff */
[----:B------:R-:W-:Y:S01]  /*3040*/  UIMAD UR4, UR7, UR4, URZ ;  /* 0x00000004070472a4 */ /* 0x000fe2000f8e023f */
[----:B------:R-:W-:Y:S02]  /*3050*/  IADD3.X R28, R4, UR5, R25, P4, P5 ;  /* 0x00000005041c7c10 */ /* 0x000fe4000a7ea419 */
[-C--:B------:R-:W-:Y:S01]  /*3060*/  LEA R4, P6, R11, R18.reuse, 0x1 ;  /* 0x000000120b047211 */ /* 0x080fe200078c08ff */
[----:B------:R-:W-:Y:S01]  /*3070*/  IMAD R24, R26, 0x8, R19 ;  /* 0x000000081a187824 */ /* 0x000fe200078e0213 */
[-C--:B------:R-:W-:Y:S01]  /*3080*/  LEA R10, P5, R13, R18.reuse, 0x1 ;  /* 0x000000120d0a7211 */ /* 0x080fe200078a08ff */
[----:B------:R-:W-:Y:S01]  /*3090*/  USHF.L.U32 UR7, UR4, 0x2, URZ ;  /* 0x0000000204077899 */ /* 0x000fe2000800063f */
[----:B------:R-:W-:Y:S01]  /*30a0*/  LEA R12, P4, R6, R18, 0x1 ;  /* 0x00000012060c7211 */ /* 0x000fe200078808ff */
[----:B------:R-:W-:Y:S01]  /*30b0*/  UIMAD.WIDE UR4, UR4, 0x4, URZ ;  /* 0x00000004040478a5 */ /* 0x000fe2000f8e023f */
[----:B------:R-:W-:-:S02]  /*30c0*/  LOP3.LUT R9, R9, 0x70, RZ, 0xc0, !PT ;  /* 0x0000007009097812 */ /* 0x000fc400078ec0ff */
[----:B------:R-:W-:Y:S02]  /*30d0*/  LEA.HI.X.SX32 R5, R11, R28, 0x1, P6 ;  /* 0x0000001c0b057211 */ /* 0x000fe400030f0eff */
[----:B------:R-:W-:Y:S02]  /*30e0*/  LEA R14, P6, R15, R18, 0x1 ;  /* 0x000000120f0e7211 */ /* 0x000fe400078c08ff */
[----:B------:R-:W-:Y:S01]  /*30f0*/  LEA.HI.X.SX32 R11, R13, R28, 0x1, P5 ;  /* 0x0000001c0d0b7211 */ /* 0x000fe200028f0eff */
[----:B-1----:R1:W-:Y:S01]  /*3100*/  STG.E.U16 desc[UR10][R4.64], R27 ;  /* 0x0000001b04007986 */ /* 0x0023e2000c10150a */
[----:B----4-:R-:W-:Y:S02]  /*3110*/  LEA R8, P5, R17, R18, 0x1 ;  /* 0x0000001211087211 */ /* 0x010fe400078a08ff */
[----:B------:R-:W-:Y:S01]  /*3120*/  LEA R25, R26, R24, 0x3 ;  /* 0x000000181a197211 */ /* 0x000fe200078e18ff */
[----:B------:R-:W-:Y:S01]  /*3130*/  VIADD R26, R9, UR6 ;  /* 0x00000006091a7c36 */ /* 0x000fe20008000000 */
[----:B------:R-:W-:-:S02]  /*3140*/  LEA.HI.X.SX32 R13, R6, R28, 0x1, P4 ;  /* 0x0000001c060d7211 */ /* 0x000fc400020f0eff */
[----:B------:R-:W-:Y:S02]  /*3150*/  LEA R16, P4, R19, R18, 0x1 ;  /* 0x0000001213107211 */ /* 0x000fe400078808ff */
[----:B------:R-:W-:Y:S02]  /*3160*/  LEA.HI.X.SX32 R15, R15, R28, 0x1, P6 ;  /* 0x0000001c0f0f7211 */ /* 0x000fe400030f0eff */
[----:B------:R-:W-:Y:S02]  /*3170*/  LEA R6, P6, R24, R18, 0x1 ;  /* 0x0000001218067211 */ /* 0x000fe400078c08ff */
[----:B------:R-:W-:Y:S02]  /*3180*/  LEA.HI.X.SX32 R9, R17, R28, 0x1, P5 ;  /* 0x0000001c11097211 */ /* 0x000fe400028f0eff */
[----:B------:R-:W-:Y:S02]  /*3190*/  LEA R18, P5, R25, R18, 0x1 ;  /* 0x0000001219127211 */ /* 0x000fe400078a08ff */
[----:B------:R-:W-:-:S02]  /*31a0*/  LEA.HI.X.SX32 R17, R19, R28, 0x1, P4 ;  /* 0x0000001c13117211 */ /* 0x000fc400020f0eff */
[----:B------:R-:W-:Y:S02]  /*31b0*/  FSETP.NEU.AND P4, PT, R3, RZ, PT ;  /* 0x000000ff0300720b */ /* 0x000fe40003f8d000 */
[----:B------:R-:W-:Y:S02]  /*31c0*/  LEA.HI R26, R7, R26, RZ, 0x1f ;  /* 0x0000001a071a7211 */ /* 0x000fe400078ff8ff */
[----:B------:R-:W-:Y:S02]  /*31d0*/  PRMT R3, R27, 0x7632, R3 ;  /* 0x000076321b037816 */ /* 0x000fe40000000003 */
[-C--:B------:R-:W-:Y:S02]  /*31e0*/  LEA.HI.X.SX32 R7, R24, R28.reuse, 0x1, P6 ;  /* 0x0000001c18077211 */ /* 0x080fe400030f0eff */
[----:B------:R-:W-:Y:S01]  /*31f0*/  LEA.HI.X.SX32 R19, R25, R28, 0x1, P5 ;  /* 0x0000001c19137211 */ /* 0x000fe200028f0eff */
[----:B------:R2:W-:Y:S01]  /*3200*/  STG.E.U16 desc[UR10][R10.64], R3 ;  /* 0x000000030a007986 */ /* 0x0005e2000c10150a */
[----:B---3--:R-:W-:Y:S01]  /*3210*/  PRMT R28, R29, 0x7632, R28 ;  /* 0x000076321d1c7816 */ /* 0x008fe2000000001c */
[----:B------:R-:W3:Y:S01]  /*3220*/  LDC.64 R24, c[0x0][0x230] ;  /* 0x00008c00ff187b82 */ /* 0x000ee20000000a00 */
[----:B-1----:R-:W-:Y:S01]  /*3230*/  FSEL R4, R21, -INF , P2 ;  /* 0xff80000015047808 */ /* 0x002fe20001000000 */
[----:B------:R-:W-:Y:S01]  /*3240*/  STG.E.U16 desc[UR10][R12.64], R29 ;  /* 0x0000001d0c007986 */ /* 0x000fe2000c10150a */
[----:B------:R-:W-:-:S03]  /*3250*/  FSEL R5, R20, -INF , P3 ;  /* 0xff80000014057808 */ /* 0x000fc60001800000 */
[----:B------:R-:W-:Y:S01]  /*3260*/  STG.E.U16 desc[UR10][R14.64], R28 ;  /* 0x0000001c0e007986 */ /* 0x000fe2000c10150a */
[----:B------:R-:W-:Y:S01]  /*3270*/  FFMA R53, R4, 0.69314718246459960938, R53 ;  /* 0x3f31721804357823 */ /* 0x000fe20000000035 */
[----:B------:R-:W-:Y:S01]  /*3280*/  FFMA R52, R5, 0.69314718246459960938, R52 ;  /* 0x3f31721805347823 */ /* 0x000fe20000000034 */
[----:B------:R-:W-:Y:S01]  /*3290*/  LEA R4, R2, UR6, 0x2 ;  /* 0x0000000602047c11 */ /* 0x000fe2000f8e10ff */
[----:B0-----:R0:W-:Y:S01]  /*32a0*/  STG.E.U16 desc[UR10][R8.64], R31 ;  /* 0x0000001f08007986 */ /* 0x0011e2000c10150a */
[----:B--2---:R-:W-:Y:S02]  /*32b0*/  PRMT R11, R31, 0x7632, R11 ;  /* 0x000076321f0b7816 */ /* 0x004fe4000000000b */
[----:B------:R-:W-:Y:S02]  /*32c0*/  FSEL R3, R22, -INF , P1 ;  /* 0xff80000016037808 */ /* 0x000fe40000800000 */
[----:B------:R-:W-:Y:S01]  /*32d0*/  FSEL R10, R23, -INF , P4 ;  /* 0xff800000170a7808 */ /* 0x000fe20002000000 */
[----:B------:R1:W-:Y:S02]  /*32e0*/  STG.E.U16 desc[UR10][R16.64], R11 ;  /* 0x0000000b10007986 */ /* 0x0003e4000c10150a */
[----:B------:R-:W-:Y:S01]  /*32f0*/  FFMA R54, R3, 0.69314718246459960938, R54 ;  /* 0x3f31721803367823 */ /* 0x000fe20000000036 */
[----:B------:R-:W-:Y:S01]  /*3300*/  SHF.L.U32 R3, R0, 0x2, RZ ;  /* 0x0000000200037819 */ /* 0x000fe200000006ff */
[----:B-----5:R1:W-:Y:S01]  /*3310*/  STG.E.U16 desc[UR10][R6.64], R33 ;  /* 0x0000002106007986 */ /* 0x0203e2000c10150a */
[----:B------:R-:W-:Y:S01]  /*3320*/  FFMA R55, R10, 0.69314718246459960938, R55 ;  /* 0x3f3172180a377823 */ /* 0x000fe20000000037 */
[----:B0-----:R-:W-:Y:S01]  /*3330*/  PRMT R9, R33, 0x7632, R9 ;  /* 0x0000763221097816 */ /* 0x001fe20000000009 */
[----:B------:R-:W-:Y:S01]  /*3340*/  IMAD.HI R0, R0, 0x4, RZ ;  /* 0x0000000400007827 */ /* 0x000fe200078e02ff */
[----:B---3--:R-:W-:-:S03]  /*3350*/  IADD3 R2, P1, P2, R3, UR7, R24 ;  /* 0x0000000703027c10 */ /* 0x008fc6000fa3e018 */
[----:B------:R1:W-:Y:S01]  /*3360*/  STG.E.U16 desc[UR10][R18.64], R9 ;  /* 0x0000000912007986 */ /* 0x0003e2000c10150a */
[----:B------:R-:W-:Y:S01]  /*3370*/  IADD3.X R3, R0, UR5, R25, P1, P2 ;  /* 0x0000000500037c10 */ /* 0x000fe20008fe4419 */
[----:B------:R-:W-:Y:S06]  /*3380*/  BAR.SYNC.DEFER_BLOCKING 0x0 ;  /* 0x0000000000007b1d */ /* 0x000fec0000010000 */
[----:B------:R1:W-:Y:S02]  /*3390*/  STS.128 [R4], R52 ;  /* 0x0000003404007388 */ /* 0x0003e40000000c00 */
[----:B------:R-:W-:Y:S06]  /*33a0*/  BAR.SYNC.DEFER_BLOCKING 0x0 ;  /* 0x0000000000007b1d */ /* 0x000fec0000010000 */
[----:B------:R-:W-:Y:S05]  /*33b0*/  @P0 EXIT ;  /* 0x000000000000094d */ /* 0x000fea0003800000 */
[----:B------:R-:W0:Y:S04]  /*33c0*/  LDS R5, [R26] ;  /* 0x000000001a057984 */ /* 0x000e280000000800 */
[----:B0-----:R-:W-:Y:S01]  /*33d0*/  STG.E desc[UR10][R2.64], R5 ;  /* 0x0000000502007986 */ /* 0x001fe2000c10190a */
[----:B------:R-:W-:Y:S05]  /*33e0*/  EXIT ;  /* 0x000000000000794d */ /* 0x000fea0003800000 */
.L_x_2:
[----:B------:R-:W-:-:S00]  /*33f0*/  BRA `(.L_x_2) ;  /* 0xfffffffc00fc7947 */ /* 0x000fc0000383ffff */
[----:B------:R-:W-:-:S00]  /*3400*/  NOP ;  /* 0x0000000000007918 */ /* 0x000fc00000000000 */
[----:B------:R-:W-:-:S00]  /*3410*/  NOP ;  /* 0x0000000000007918 */ /* 0x000fc00000000000 */
[----:B------:R-:W-:-:S00]  /*3420*/  NOP ;  /* 0x0000000000007918 */ /* 0x000fc00000000000 */
[----:B------:R-:W-:-:S00]  /*3430*/  NOP ;  /* 0x0000000000007918 */ /* 0x000fc00000000000 */
[----:B------:R-:W-:-:S00]  /*3440*/  NOP ;  /* 0x0000000000007918 */ /* 0x000fc00000000000 */
[----:B------:R-:W-:-:S00]  /*3450*/  NOP ;  /* 0x0000000000007918 */ /* 0x000fc00000000000 */
[----:B------:R-:W-:-:S00]  /*3460*/  NOP ;  /* 0x0000000000007918 */ /* 0x000fc00000000000 */
[----:B------:R-:W-:-:S00]  /*3470*/  NOP ;  /* 0x0000000000007918 */ /* 0x000fc00000000000 */
.L_x_3:


//--------------------- .nv.global.init           --------------------------
	.section	.nv.global.init,"aw",@progbits
.nv.global.init:
	.type		_$_str,@object
	.size		_$_str,(.L_0 - _$_str)
_$_str:
        /*0000*/ 	.byte	0x5f, 0x5f, 0x43, 0x55, 0x44, 0x41, 0x5f, 0x46, 0x54, 0x5a, 0x00
.L_0:


//--------------------- .nv.shared.attn_fwd       --------------------------
	.section	.nv.shared.attn_fwd,"aw",@nobits
	.sectionflags	@""
	.align	16
	.zero		1024


//--------------------- .nv.shared.reserved.0     --------------------------
	.section	.nv.shared.reserved.0,"aw",@nobits
	.weak		__nv_reservedSMEM_offset_0_alias
	.size		__nv_reservedSMEM_offset_0_alias, 0, 0
	.other		__nv_reservedSMEM_offset_0_alias,@"STO_CUDA_RESERVED_SHARED STV_DEFAULT"
__nv_reservedSMEM_offset_0_alias:
	.zero		0


//--------------------- .nv.constant0.attn_fwd    --------------------------
	.section	.nv.constant0.attn_fwd,"a",@progbits
	.sectionflags	@""
	.align	4
.nv.constant0.attn_fwd:
	.zero		664


//--------------------- SYMBOLS --------------------------

	.type		.nv.reservedSmem.offset0,@object
	.size		.nv.reservedSmem.offset0,0x4
